//
// Generated by NVIDIA NVVM Compiler
//
// Compiler Build ID: CL-36424714
// Cuda compilation tools, release 13.0, V13.0.88
// Based on NVVM 20.0.0
//

.version 9.0
.target sm_100
.address_size 64

	// .globl	_ZN18polling_sync_batch19polling_copy_kernelEPNS_13BatchSyncSlotEPvS2_S2_S2_S2_S2_S2_S2_S2_S2_S2_S2_mmmmi

.visible .entry _ZN18polling_sync_batch19polling_copy_kernelEPNS_13BatchSyncSlotEPvS2_S2_S2_S2_S2_S2_S2_S2_S2_S2_S2_mmmmi(
	.param .u64 .ptr .align 1 _ZN18polling_sync_batch19polling_copy_kernelEPNS_13BatchSyncSlotEPvS2_S2_S2_S2_S2_S2_S2_S2_S2_S2_S2_mmmmi_param_0,
	.param .u64 .ptr .align 1 _ZN18polling_sync_batch19polling_copy_kernelEPNS_13BatchSyncSlotEPvS2_S2_S2_S2_S2_S2_S2_S2_S2_S2_S2_mmmmi_param_1,
	.param .u64 .ptr .align 1 _ZN18polling_sync_batch19polling_copy_kernelEPNS_13BatchSyncSlotEPvS2_S2_S2_S2_S2_S2_S2_S2_S2_S2_S2_mmmmi_param_2,
	.param .u64 .ptr .align 1 _ZN18polling_sync_batch19polling_copy_kernelEPNS_13BatchSyncSlotEPvS2_S2_S2_S2_S2_S2_S2_S2_S2_S2_S2_mmmmi_param_3,
	.param .u64 .ptr .align 1 _ZN18polling_sync_batch19polling_copy_kernelEPNS_13BatchSyncSlotEPvS2_S2_S2_S2_S2_S2_S2_S2_S2_S2_S2_mmmmi_param_4,
	.param .u64 .ptr .align 1 _ZN18polling_sync_batch19polling_copy_kernelEPNS_13BatchSyncSlotEPvS2_S2_S2_S2_S2_S2_S2_S2_S2_S2_S2_mmmmi_param_5,
	.param .u64 .ptr .align 1 _ZN18polling_sync_batch19polling_copy_kernelEPNS_13BatchSyncSlotEPvS2_S2_S2_S2_S2_S2_S2_S2_S2_S2_S2_mmmmi_param_6,
	.param .u64 .ptr .align 1 _ZN18polling_sync_batch19polling_copy_kernelEPNS_13BatchSyncSlotEPvS2_S2_S2_S2_S2_S2_S2_S2_S2_S2_S2_mmmmi_param_7,
	.param .u64 .ptr .align 1 _ZN18polling_sync_batch19polling_copy_kernelEPNS_13BatchSyncSlotEPvS2_S2_S2_S2_S2_S2_S2_S2_S2_S2_S2_mmmmi_param_8,
	.param .u64 .ptr .align 1 _ZN18polling_sync_batch19polling_copy_kernelEPNS_13BatchSyncSlotEPvS2_S2_S2_S2_S2_S2_S2_S2_S2_S2_S2_mmmmi_param_9,
	.param .u64 .ptr .align 1 _ZN18polling_sync_batch19polling_copy_kernelEPNS_13BatchSyncSlotEPvS2_S2_S2_S2_S2_S2_S2_S2_S2_S2_S2_mmmmi_param_10,
	.param .u64 .ptr .align 1 _ZN18polling_sync_batch19polling_copy_kernelEPNS_13BatchSyncSlotEPvS2_S2_S2_S2_S2_S2_S2_S2_S2_S2_S2_mmmmi_param_11,
	.param .u64 .ptr .align 1 _ZN18polling_sync_batch19polling_copy_kernelEPNS_13BatchSyncSlotEPvS2_S2_S2_S2_S2_S2_S2_S2_S2_S2_S2_mmmmi_param_12,
	.param .u64 _ZN18polling_sync_batch19polling_copy_kernelEPNS_13BatchSyncSlotEPvS2_S2_S2_S2_S2_S2_S2_S2_S2_S2_S2_mmmmi_param_13,
	.param .u64 _ZN18polling_sync_batch19polling_copy_kernelEPNS_13BatchSyncSlotEPvS2_S2_S2_S2_S2_S2_S2_S2_S2_S2_S2_mmmmi_param_14,
	.param .u64 _ZN18polling_sync_batch19polling_copy_kernelEPNS_13BatchSyncSlotEPvS2_S2_S2_S2_S2_S2_S2_S2_S2_S2_S2_mmmmi_param_15,
	.param .u64 _ZN18polling_sync_batch19polling_copy_kernelEPNS_13BatchSyncSlotEPvS2_S2_S2_S2_S2_S2_S2_S2_S2_S2_S2_mmmmi_param_16,
	.param .u32 _ZN18polling_sync_batch19polling_copy_kernelEPNS_13BatchSyncSlotEPvS2_S2_S2_S2_S2_S2_S2_S2_S2_S2_S2_mmmmi_param_17
)
{
	.local .align 16 .b8 	__local_depot0[64];
	.reg .b64 	%SP;
	.reg .b64 	%SPL;
	.reg .pred 	%p<109>;
	.reg .b16 	%rs<61>;
	.reg .b32 	%r<141>;
	.reg .b64 	%rd<247>;

	mov.u64 	%SPL, __local_depot0;
	ld.param.u64 	%rd104, [_ZN18polling_sync_batch19polling_copy_kernelEPNS_13BatchSyncSlotEPvS2_S2_S2_S2_S2_S2_S2_S2_S2_S2_S2_mmmmi_param_0];
	ld.param.u64 	%rd105, [_ZN18polling_sync_batch19polling_copy_kernelEPNS_13BatchSyncSlotEPvS2_S2_S2_S2_S2_S2_S2_S2_S2_S2_S2_mmmmi_param_1];
	ld.param.u64 	%rd106, [_ZN18polling_sync_batch19polling_copy_kernelEPNS_13BatchSyncSlotEPvS2_S2_S2_S2_S2_S2_S2_S2_S2_S2_S2_mmmmi_param_2];
	ld.param.u64 	%rd107, [_ZN18polling_sync_batch19polling_copy_kernelEPNS_13BatchSyncSlotEPvS2_S2_S2_S2_S2_S2_S2_S2_S2_S2_S2_mmmmi_param_3];
	ld.param.u64 	%rd108, [_ZN18polling_sync_batch19polling_copy_kernelEPNS_13BatchSyncSlotEPvS2_S2_S2_S2_S2_S2_S2_S2_S2_S2_S2_mmmmi_param_4];
	ld.param.u64 	%rd109, [_ZN18polling_sync_batch19polling_copy_kernelEPNS_13BatchSyncSlotEPvS2_S2_S2_S2_S2_S2_S2_S2_S2_S2_S2_mmmmi_param_5];
	ld.param.u64 	%rd110, [_ZN18polling_sync_batch19polling_copy_kernelEPNS_13BatchSyncSlotEPvS2_S2_S2_S2_S2_S2_S2_S2_S2_S2_S2_mmmmi_param_6];
	ld.param.u64 	%rd111, [_ZN18polling_sync_batch19polling_copy_kernelEPNS_13BatchSyncSlotEPvS2_S2_S2_S2_S2_S2_S2_S2_S2_S2_S2_mmmmi_param_7];
	ld.param.u64 	%rd112, [_ZN18polling_sync_batch19polling_copy_kernelEPNS_13BatchSyncSlotEPvS2_S2_S2_S2_S2_S2_S2_S2_S2_S2_S2_mmmmi_param_8];
	ld.param.u32 	%r5, [_ZN18polling_sync_batch19polling_copy_kernelEPNS_13BatchSyncSlotEPvS2_S2_S2_S2_S2_S2_S2_S2_S2_S2_S2_mmmmi_param_17];
	cvta.to.global.u64 	%rd1, %rd104;
	add.u64 	%rd2, %SPL, 0;
	add.u64 	%rd3, %SPL, 16;
	add.u64 	%rd4, %SPL, 32;
	add.u64 	%rd5, %SPL, 48;
	st.local.v2.u64 	[%rd2], {%rd105, %rd106};
	st.local.v2.u64 	[%rd3], {%rd107, %rd108};
	st.local.v2.u64 	[%rd4], {%rd109, %rd110};
	st.local.v2.u64 	[%rd5], {%rd111, %rd112};
	setp.eq.s32 	%p6, %r5, 0;
	@%p6 bra 	$L__BB0_112;
	ld.param.u64 	%rd231, [_ZN18polling_sync_batch19polling_copy_kernelEPNS_13BatchSyncSlotEPvS2_S2_S2_S2_S2_S2_S2_S2_S2_S2_S2_mmmmi_param_16];
	ld.param.u64 	%rd228, [_ZN18polling_sync_batch19polling_copy_kernelEPNS_13BatchSyncSlotEPvS2_S2_S2_S2_S2_S2_S2_S2_S2_S2_S2_mmmmi_param_15];
	ld.param.u64 	%rd225, [_ZN18polling_sync_batch19polling_copy_kernelEPNS_13BatchSyncSlotEPvS2_S2_S2_S2_S2_S2_S2_S2_S2_S2_S2_mmmmi_param_14];
	ld.param.u64 	%rd222, [_ZN18polling_sync_batch19polling_copy_kernelEPNS_13BatchSyncSlotEPvS2_S2_S2_S2_S2_S2_S2_S2_S2_S2_S2_mmmmi_param_13];
	mov.u32 	%r6, %ntid.x;
	mov.u32 	%r7, %tid.x;
	shr.u64 	%rd6, %rd222, 4;
	and.b64  	%rd7, %rd222, 15;
	cvt.u64.u32 	%rd8, %r7;
	cvt.u64.u32 	%rd9, %r6;
	setp.ne.s64 	%p7, %rd7, 0;
	setp.eq.s32 	%p1, %r7, 0;
	and.pred  	%p2, %p1, %p7;
	shr.u64 	%rd10, %rd225, 4;
	and.b64  	%rd11, %rd225, 15;
	shr.u64 	%rd12, %rd228, 4;
	and.b64  	%rd13, %rd228, 15;
	shr.u64 	%rd14, %rd231, 4;
	and.b64  	%rd15, %rd231, 15;
	add.s64 	%rd16, %rd8, %rd9;
	max.u64 	%rd117, %rd6, %rd16;
	setp.lt.u64 	%p8, %rd16, %rd6;
	selp.u64 	%rd17, 1, 0, %p8;
	add.s64 	%rd118, %rd16, %rd17;
	sub.s64 	%rd18, %rd117, %rd118;
	and.b64  	%rd119, %rd18, -4294967296;
	setp.ne.s64 	%p9, %rd119, 0;
	@%p9 bra 	$L__BB0_3;
	cvt.u32.u64 	%r8, %rd9;
	cvt.u32.u64 	%r9, %rd18;
	div.u32 	%r10, %r9, %r8;
	cvt.u64.u32 	%rd234, %r10;
	bra.uni 	$L__BB0_4;
$L__BB0_3:
	div.u64 	%rd234, %rd18, %rd9;
$L__BB0_4:
	add.s64 	%rd22, %rd234, %rd17;
	max.u64 	%rd120, %rd10, %rd16;
	setp.lt.u64 	%p10, %rd16, %rd10;
	selp.u64 	%rd23, 1, 0, %p10;
	add.s64 	%rd121, %rd16, %rd23;
	sub.s64 	%rd24, %rd120, %rd121;
	and.b64  	%rd122, %rd24, -4294967296;
	setp.ne.s64 	%p11, %rd122, 0;
	@%p11 bra 	$L__BB0_6;
	cvt.u32.u64 	%r11, %rd9;
	cvt.u32.u64 	%r12, %rd24;
	div.u32 	%r13, %r12, %r11;
	cvt.u64.u32 	%rd235, %r13;
	bra.uni 	$L__BB0_7;
$L__BB0_6:
	div.u64 	%rd235, %rd24, %rd9;
$L__BB0_7:
	add.s64 	%rd28, %rd235, %rd23;
	max.u64 	%rd123, %rd12, %rd16;
	setp.lt.u64 	%p12, %rd16, %rd12;
	selp.u64 	%rd29, 1, 0, %p12;
	add.s64 	%rd124, %rd16, %rd29;
	sub.s64 	%rd30, %rd123, %rd124;
	and.b64  	%rd125, %rd30, -4294967296;
	setp.ne.s64 	%p13, %rd125, 0;
	@%p13 bra 	$L__BB0_9;
	cvt.u32.u64 	%r14, %rd9;
	cvt.u32.u64 	%r15, %rd30;
	div.u32 	%r16, %r15, %r14;
	cvt.u64.u32 	%rd236, %r16;
	bra.uni 	$L__BB0_10;
$L__BB0_9:
	div.u64 	%rd236, %rd30, %rd9;
$L__BB0_10:
	add.s64 	%rd34, %rd236, %rd29;
	max.u64 	%rd126, %rd14, %rd16;
	setp.lt.u64 	%p14, %rd16, %rd14;
	selp.u64 	%rd35, 1, 0, %p14;
	add.s64 	%rd127, %rd16, %rd35;
	sub.s64 	%rd36, %rd126, %rd127;
	and.b64  	%rd128, %rd36, -4294967296;
	setp.ne.s64 	%p15, %rd128, 0;
	@%p15 bra 	$L__BB0_12;
	cvt.u32.u64 	%r17, %rd9;
	cvt.u32.u64 	%r18, %rd36;
	div.u32 	%r19, %r18, %r17;
	cvt.u64.u32 	%rd237, %r19;
	bra.uni 	$L__BB0_13;
$L__BB0_12:
	div.u64 	%rd237, %rd36, %rd9;
$L__BB0_13:
	add.s64 	%rd40, %rd237, %rd35;
	add.s64 	%rd41, %rd16, %rd9;
	add.s64 	%rd42, %rd41, %rd9;
	shl.b64 	%rd43, %rd9, 2;
	shl.b64 	%rd44, %rd9, 4;
	setp.ne.s64 	%p16, %rd15, 0;
	and.pred  	%p3, %p1, %p16;
	setp.ne.s64 	%p17, %rd13, 0;
	and.pred  	%p4, %p1, %p17;
	setp.ne.s64 	%p18, %rd11, 0;
	and.pred  	%p5, %p1, %p18;
	mov.b32 	%r140, 0;
	not.pred 	%p27, %p2;
	not.pred 	%p48, %p5;
	not.pred 	%p69, %p4;
	not.pred 	%p90, %p3;
$L__BB0_14:
	membar.sys;
	ld.volatile.global.u32 	%r21, [%rd1];
	setp.eq.s32 	%p19, %r21, 3;
	@%p19 bra 	$L__BB0_112;
	setp.ne.s32 	%p20, %r21, 1;
	@%p20 bra 	$L__BB0_14;
	ld.param.u64 	%rd223, [_ZN18polling_sync_batch19polling_copy_kernelEPNS_13BatchSyncSlotEPvS2_S2_S2_S2_S2_S2_S2_S2_S2_S2_S2_mmmmi_param_13];
	ld.param.u64 	%rd217, [_ZN18polling_sync_batch19polling_copy_kernelEPNS_13BatchSyncSlotEPvS2_S2_S2_S2_S2_S2_S2_S2_S2_S2_S2_mmmmi_param_9];
	setp.le.u64 	%p21, %rd6, %rd8;
	membar.sys;
	ld.volatile.global.u32 	%r2, [%rd1+4];
	ld.volatile.global.u32 	%r3, [%rd1+8];
	cvt.s64.s32 	%rd129, %r2;
	mul.lo.s64 	%rd45, %rd223, %rd129;
	cvta.to.global.u64 	%rd130, %rd217;
	add.s64 	%rd46, %rd130, %rd45;
	mul.wide.s32 	%rd131, %r3, 8;
	add.s64 	%rd132, %rd2, %rd131;
	ld.local.u64 	%rd47, [%rd132];
	@%p21 bra 	$L__BB0_24;
	and.b64  	%rd133, %rd22, 3;
	setp.eq.s64 	%p22, %rd133, 3;
	mov.u64 	%rd238, %rd8;
	@%p22 bra 	$L__BB0_21;
	and.b64  	%rd134, %rd22, 3;
	setp.eq.s64 	%p23, %rd134, 0;
	shl.b64 	%rd135, %rd8, 4;
	add.s64 	%rd48, %rd46, %rd135;
	add.s64 	%rd49, %rd47, %rd135;
	ld.v4.u32 	{%r22, %r23, %r24, %r25}, [%rd49];
	st.global.v4.u32 	[%rd48], {%r22, %r23, %r24, %r25};
	mov.u64 	%rd238, %rd16;
	@%p23 bra 	$L__BB0_21;
	and.b64  	%rd136, %rd22, 3;
	setp.eq.s64 	%p24, %rd136, 1;
	add.s64 	%rd50, %rd48, %rd44;
	add.s64 	%rd51, %rd49, %rd44;
	ld.v4.u32 	{%r26, %r27, %r28, %r29}, [%rd51];
	st.global.v4.u32 	[%rd50], {%r26, %r27, %r28, %r29};
	mov.u64 	%rd238, %rd41;
	@%p24 bra 	$L__BB0_21;
	add.s64 	%rd137, %rd50, %rd44;
	add.s64 	%rd138, %rd51, %rd44;
	ld.v4.u32 	{%r30, %r31, %r32, %r33}, [%rd138];
	st.global.v4.u32 	[%rd137], {%r30, %r31, %r32, %r33};
	mov.u64 	%rd238, %rd42;
$L__BB0_21:
	setp.lt.u64 	%p25, %rd22, 3;
	@%p25 bra 	$L__BB0_24;
	ld.param.u64 	%rd218, [_ZN18polling_sync_batch19polling_copy_kernelEPNS_13BatchSyncSlotEPvS2_S2_S2_S2_S2_S2_S2_S2_S2_S2_S2_mmmmi_param_9];
	shl.b64 	%rd239, %rd238, 4;
	cvta.to.global.u64 	%rd139, %rd218;
	add.s64 	%rd140, %rd139, %rd44;
	add.s64 	%rd54, %rd140, %rd45;
	mul.wide.u32 	%rd141, %r6, 32;
	add.s64 	%rd142, %rd139, %rd141;
	add.s64 	%rd55, %rd142, %rd45;
	mul.wide.u32 	%rd143, %r6, 48;
	add.s64 	%rd144, %rd139, %rd143;
	add.s64 	%rd56, %rd144, %rd45;
$L__BB0_23:
	add.s64 	%rd145, %rd46, %rd239;
	add.s64 	%rd146, %rd47, %rd239;
	ld.v4.u32 	{%r35, %r36, %r37, %r38}, [%rd146];
	st.global.v4.u32 	[%rd145], {%r35, %r36, %r37, %r38};
	add.s64 	%rd147, %rd54, %rd239;
	add.s64 	%rd148, %rd146, %rd44;
	ld.v4.u32 	{%r39, %r40, %r41, %r42}, [%rd148];
	st.global.v4.u32 	[%rd147], {%r39, %r40, %r41, %r42};
	add.s64 	%rd149, %rd55, %rd239;
	mov.u32 	%r43, %ntid.x;
	mul.wide.u32 	%rd150, %r43, 32;
	add.s64 	%rd151, %rd146, %rd150;
	ld.v4.u32 	{%r44, %r45, %r46, %r47}, [%rd151];
	st.global.v4.u32 	[%rd149], {%r44, %r45, %r46, %r47};
	add.s64 	%rd152, %rd56, %rd239;
	mul.wide.u32 	%rd153, %r43, 48;
	add.s64 	%rd154, %rd146, %rd153;
	ld.v4.u32 	{%r48, %r49, %r50, %r51}, [%rd154];
	st.global.v4.u32 	[%rd152], {%r48, %r49, %r50, %r51};
	add.s64 	%rd238, %rd238, %rd43;
	mul.wide.u32 	%rd155, %r43, 64;
	add.s64 	%rd239, %rd239, %rd155;
	setp.lt.u64 	%p26, %rd238, %rd6;
	@%p26 bra 	$L__BB0_23;
$L__BB0_24:
	@%p27 bra 	$L__BB0_40;
	ld.param.u64 	%rd224, [_ZN18polling_sync_batch19polling_copy_kernelEPNS_13BatchSyncSlotEPvS2_S2_S2_S2_S2_S2_S2_S2_S2_S2_S2_mmmmi_param_13];
	setp.eq.s64 	%p28, %rd7, 1;
	and.b64  	%rd156, %rd224, -16;
	add.s64 	%rd61, %rd47, %rd156;
	ld.u8 	%rs1, [%rd61];
	add.s64 	%rd62, %rd46, %rd156;
	st.global.u8 	[%rd62], %rs1;
	@%p28 bra 	$L__BB0_40;
	setp.eq.s64 	%p29, %rd7, 2;
	ld.u8 	%rs2, [%rd61+1];
	st.global.u8 	[%rd62+1], %rs2;
	@%p29 bra 	$L__BB0_40;
	setp.eq.s64 	%p30, %rd7, 3;
	ld.u8 	%rs3, [%rd61+2];
	st.global.u8 	[%rd62+2], %rs3;
	@%p30 bra 	$L__BB0_40;
	setp.eq.s64 	%p31, %rd7, 4;
	ld.u8 	%rs4, [%rd61+3];
	st.global.u8 	[%rd62+3], %rs4;
	@%p31 bra 	$L__BB0_40;
	setp.eq.s64 	%p32, %rd7, 5;
	ld.u8 	%rs5, [%rd61+4];
	st.global.u8 	[%rd62+4], %rs5;
	@%p32 bra 	$L__BB0_40;
	setp.eq.s64 	%p33, %rd7, 6;
	ld.u8 	%rs6, [%rd61+5];
	st.global.u8 	[%rd62+5], %rs6;
	@%p33 bra 	$L__BB0_40;
	setp.eq.s64 	%p34, %rd7, 7;
	ld.u8 	%rs7, [%rd61+6];
	st.global.u8 	[%rd62+6], %rs7;
	@%p34 bra 	$L__BB0_40;
	setp.eq.s64 	%p35, %rd7, 8;
	ld.u8 	%rs8, [%rd61+7];
	st.global.u8 	[%rd62+7], %rs8;
	@%p35 bra 	$L__BB0_40;
	setp.eq.s64 	%p36, %rd7, 9;
	ld.u8 	%rs9, [%rd61+8];
	st.global.u8 	[%rd62+8], %rs9;
	@%p36 bra 	$L__BB0_40;
	setp.eq.s64 	%p37, %rd7, 10;
	ld.u8 	%rs10, [%rd61+9];
	st.global.u8 	[%rd62+9], %rs10;
	@%p37 bra 	$L__BB0_40;
	setp.eq.s64 	%p38, %rd7, 11;
	ld.u8 	%rs11, [%rd61+10];
	st.global.u8 	[%rd62+10], %rs11;
	@%p38 bra 	$L__BB0_40;
	setp.eq.s64 	%p39, %rd7, 12;
	ld.u8 	%rs12, [%rd61+11];
	st.global.u8 	[%rd62+11], %rs12;
	@%p39 bra 	$L__BB0_40;
	setp.eq.s64 	%p40, %rd7, 13;
	ld.u8 	%rs13, [%rd61+12];
	st.global.u8 	[%rd62+12], %rs13;
	@%p40 bra 	$L__BB0_40;
	setp.eq.s64 	%p41, %rd7, 14;
	ld.u8 	%rs14, [%rd61+13];
	st.global.u8 	[%rd62+13], %rs14;
	@%p41 bra 	$L__BB0_40;
	ld.u8 	%rs15, [%rd61+14];
	st.global.u8 	[%rd62+14], %rs15;
$L__BB0_40:
	ld.param.u64 	%rd226, [_ZN18polling_sync_batch19polling_copy_kernelEPNS_13BatchSyncSlotEPvS2_S2_S2_S2_S2_S2_S2_S2_S2_S2_S2_mmmmi_param_14];
	ld.param.u64 	%rd219, [_ZN18polling_sync_batch19polling_copy_kernelEPNS_13BatchSyncSlotEPvS2_S2_S2_S2_S2_S2_S2_S2_S2_S2_S2_mmmmi_param_10];
	cvta.to.global.u64 	%rd157, %rd219;
	cvt.s64.s32 	%rd158, %r2;
	mad.lo.s64 	%rd63, %rd226, %rd158, %rd157;
	setp.le.u64 	%p42, %rd10, %rd8;
	mul.wide.s32 	%rd159, %r3, 8;
	add.s64 	%rd160, %rd3, %rd159;
	ld.local.u64 	%rd64, [%rd160];
	@%p42 bra 	$L__BB0_47;
	and.b64  	%rd161, %rd28, 3;
	setp.eq.s64 	%p43, %rd161, 3;
	mov.u64 	%rd241, %rd8;
	@%p43 bra 	$L__BB0_45;
	setp.eq.s64 	%p44, %rd161, 0;
	shl.b64 	%rd163, %rd8, 4;
	add.s64 	%rd65, %rd63, %rd163;
	add.s64 	%rd66, %rd64, %rd163;
	ld.v4.u32 	{%r52, %r53, %r54, %r55}, [%rd66];
	st.global.v4.u32 	[%rd65], {%r52, %r53, %r54, %r55};
	mov.u64 	%rd241, %rd16;
	@%p44 bra 	$L__BB0_45;
	setp.eq.s64 	%p45, %rd161, 1;
	add.s64 	%rd67, %rd65, %rd44;
	add.s64 	%rd68, %rd66, %rd44;
	ld.v4.u32 	{%r56, %r57, %r58, %r59}, [%rd68];
	st.global.v4.u32 	[%rd67], {%r56, %r57, %r58, %r59};
	mov.u64 	%rd241, %rd41;
	@%p45 bra 	$L__BB0_45;
	add.s64 	%rd165, %rd67, %rd44;
	add.s64 	%rd166, %rd68, %rd44;
	ld.v4.u32 	{%r60, %r61, %r62, %r63}, [%rd166];
	st.global.v4.u32 	[%rd165], {%r60, %r61, %r62, %r63};
	mov.u64 	%rd241, %rd42;
$L__BB0_45:
	setp.lt.u64 	%p46, %rd28, 3;
	@%p46 bra 	$L__BB0_47;
$L__BB0_46:
	shl.b64 	%rd167, %rd241, 4;
	add.s64 	%rd168, %rd63, %rd167;
	add.s64 	%rd169, %rd64, %rd167;
	ld.v4.u32 	{%r64, %r65, %r66, %r67}, [%rd169];
	st.global.v4.u32 	[%rd168], {%r64, %r65, %r66, %r67};
	add.s64 	%rd170, %rd168, %rd44;
	add.s64 	%rd171, %rd169, %rd44;
	ld.v4.u32 	{%r68, %r69, %r70, %r71}, [%rd171];
	st.global.v4.u32 	[%rd170], {%r68, %r69, %r70, %r71};
	add.s64 	%rd172, %rd170, %rd44;
	add.s64 	%rd173, %rd171, %rd44;
	ld.v4.u32 	{%r72, %r73, %r74, %r75}, [%rd173];
	st.global.v4.u32 	[%rd172], {%r72, %r73, %r74, %r75};
	add.s64 	%rd174, %rd172, %rd44;
	add.s64 	%rd175, %rd173, %rd44;
	ld.v4.u32 	{%r76, %r77, %r78, %r79}, [%rd175];
	st.global.v4.u32 	[%rd174], {%r76, %r77, %r78, %r79};
	add.s64 	%rd241, %rd43, %rd241;
	setp.lt.u64 	%p47, %rd241, %rd10;
	@%p47 bra 	$L__BB0_46;
$L__BB0_47:
	@%p48 bra 	$L__BB0_63;
	ld.param.u64 	%rd227, [_ZN18polling_sync_batch19polling_copy_kernelEPNS_13BatchSyncSlotEPvS2_S2_S2_S2_S2_S2_S2_S2_S2_S2_S2_mmmmi_param_14];
	setp.eq.s64 	%p49, %rd11, 1;
	and.b64  	%rd176, %rd227, -16;
	add.s64 	%rd72, %rd64, %rd176;
	ld.u8 	%rs16, [%rd72];
	add.s64 	%rd73, %rd63, %rd176;
	st.global.u8 	[%rd73], %rs16;
	@%p49 bra 	$L__BB0_63;
	setp.eq.s64 	%p50, %rd11, 2;
	ld.u8 	%rs17, [%rd72+1];
	st.global.u8 	[%rd73+1], %rs17;
	@%p50 bra 	$L__BB0_63;
	setp.eq.s64 	%p51, %rd11, 3;
	ld.u8 	%rs18, [%rd72+2];
	st.global.u8 	[%rd73+2], %rs18;
	@%p51 bra 	$L__BB0_63;
	setp.eq.s64 	%p52, %rd11, 4;
	ld.u8 	%rs19, [%rd72+3];
	st.global.u8 	[%rd73+3], %rs19;
	@%p52 bra 	$L__BB0_63;
	setp.eq.s64 	%p53, %rd11, 5;
	ld.u8 	%rs20, [%rd72+4];
	st.global.u8 	[%rd73+4], %rs20;
	@%p53 bra 	$L__BB0_63;
	setp.eq.s64 	%p54, %rd11, 6;
	ld.u8 	%rs21, [%rd72+5];
	st.global.u8 	[%rd73+5], %rs21;
	@%p54 bra 	$L__BB0_63;
	setp.eq.s64 	%p55, %rd11, 7;
	ld.u8 	%rs22, [%rd72+6];
	st.global.u8 	[%rd73+6], %rs22;
	@%p55 bra 	$L__BB0_63;
	setp.eq.s64 	%p56, %rd11, 8;
	ld.u8 	%rs23, [%rd72+7];
	st.global.u8 	[%rd73+7], %rs23;
	@%p56 bra 	$L__BB0_63;
	setp.eq.s64 	%p57, %rd11, 9;
	ld.u8 	%rs24, [%rd72+8];
	st.global.u8 	[%rd73+8], %rs24;
	@%p57 bra 	$L__BB0_63;
	setp.eq.s64 	%p58, %rd11, 10;
	ld.u8 	%rs25, [%rd72+9];
	st.global.u8 	[%rd73+9], %rs25;
	@%p58 bra 	$L__BB0_63;
	setp.eq.s64 	%p59, %rd11, 11;
	ld.u8 	%rs26, [%rd72+10];
	st.global.u8 	[%rd73+10], %rs26;
	@%p59 bra 	$L__BB0_63;
	setp.eq.s64 	%p60, %rd11, 12;
	ld.u8 	%rs27, [%rd72+11];
	st.global.u8 	[%rd73+11], %rs27;
	@%p60 bra 	$L__BB0_63;
	setp.eq.s64 	%p61, %rd11, 13;
	ld.u8 	%rs28, [%rd72+12];
	st.global.u8 	[%rd73+12], %rs28;
	@%p61 bra 	$L__BB0_63;
	setp.eq.s64 	%p62, %rd11, 14;
	ld.u8 	%rs29, [%rd72+13];
	st.global.u8 	[%rd73+13], %rs29;
	@%p62 bra 	$L__BB0_63;
	ld.u8 	%rs30, [%rd72+14];
	st.global.u8 	[%rd73+14], %rs30;
$L__BB0_63:
	ld.param.u64 	%rd229, [_ZN18polling_sync_batch19polling_copy_kernelEPNS_13BatchSyncSlotEPvS2_S2_S2_S2_S2_S2_S2_S2_S2_S2_S2_mmmmi_param_15];
	ld.param.u64 	%rd220, [_ZN18polling_sync_batch19polling_copy_kernelEPNS_13BatchSyncSlotEPvS2_S2_S2_S2_S2_S2_S2_S2_S2_S2_S2_mmmmi_param_11];
	cvt.s64.s32 	%rd177, %r2;
	cvta.to.global.u64 	%rd178, %rd220;
	mad.lo.s64 	%rd74, %rd229, %rd177, %rd178;
	setp.le.u64 	%p63, %rd12, %rd8;
	mul.wide.s32 	%rd179, %r3, 8;
	add.s64 	%rd180, %rd4, %rd179;
	ld.local.u64 	%rd75, [%rd180];
	@%p63 bra 	$L__BB0_70;
	and.b64  	%rd181, %rd34, 3;
	setp.eq.s64 	%p64, %rd181, 3;
	mov.u64 	%rd243, %rd8;
	@%p64 bra 	$L__BB0_68;
	setp.eq.s64 	%p65, %rd181, 0;
	shl.b64 	%rd183, %rd8, 4;
	add.s64 	%rd76, %rd74, %rd183;
	add.s64 	%rd77, %rd75, %rd183;
	ld.v4.u32 	{%r80, %r81, %r82, %r83}, [%rd77];
	st.global.v4.u32 	[%rd76], {%r80, %r81, %r82, %r83};
	mov.u64 	%rd243, %rd16;
	@%p65 bra 	$L__BB0_68;
	setp.eq.s64 	%p66, %rd181, 1;
	add.s64 	%rd78, %rd76, %rd44;
	add.s64 	%rd79, %rd77, %rd44;
	ld.v4.u32 	{%r84, %r85, %r86, %r87}, [%rd79];
	st.global.v4.u32 	[%rd78], {%r84, %r85, %r86, %r87};
	mov.u64 	%rd243, %rd41;
	@%p66 bra 	$L__BB0_68;
	add.s64 	%rd185, %rd78, %rd44;
	add.s64 	%rd186, %rd79, %rd44;
	ld.v4.u32 	{%r88, %r89, %r90, %r91}, [%rd186];
	st.global.v4.u32 	[%rd185], {%r88, %r89, %r90, %r91};
	mov.u64 	%rd243, %rd42;
$L__BB0_68:
	setp.lt.u64 	%p67, %rd34, 3;
	@%p67 bra 	$L__BB0_70;
$L__BB0_69:
	shl.b64 	%rd187, %rd243, 4;
	add.s64 	%rd188, %rd74, %rd187;
	add.s64 	%rd189, %rd75, %rd187;
	ld.v4.u32 	{%r92, %r93, %r94, %r95}, [%rd189];
	st.global.v4.u32 	[%rd188], {%r92, %r93, %r94, %r95};
	add.s64 	%rd190, %rd188, %rd44;
	add.s64 	%rd191, %rd189, %rd44;
	ld.v4.u32 	{%r96, %r97, %r98, %r99}, [%rd191];
	st.global.v4.u32 	[%rd190], {%r96, %r97, %r98, %r99};
	add.s64 	%rd192, %rd190, %rd44;
	add.s64 	%rd193, %rd191, %rd44;
	ld.v4.u32 	{%r100, %r101, %r102, %r103}, [%rd193];
	st.global.v4.u32 	[%rd192], {%r100, %r101, %r102, %r103};
	add.s64 	%rd194, %rd192, %rd44;
	add.s64 	%rd195, %rd193, %rd44;
	ld.v4.u32 	{%r104, %r105, %r106, %r107}, [%rd195];
	st.global.v4.u32 	[%rd194], {%r104, %r105, %r106, %r107};
	add.s64 	%rd243, %rd43, %rd243;
	setp.lt.u64 	%p68, %rd243, %rd12;
	@%p68 bra 	$L__BB0_69;
$L__BB0_70:
	@%p69 bra 	$L__BB0_86;
	ld.param.u64 	%rd230, [_ZN18polling_sync_batch19polling_copy_kernelEPNS_13BatchSyncSlotEPvS2_S2_S2_S2_S2_S2_S2_S2_S2_S2_S2_mmmmi_param_15];
	setp.eq.s64 	%p70, %rd13, 1;
	and.b64  	%rd196, %rd230, -16;
	add.s64 	%rd83, %rd75, %rd196;
	ld.u8 	%rs31, [%rd83];
	add.s64 	%rd84, %rd74, %rd196;
	st.global.u8 	[%rd84], %rs31;
	@%p70 bra 	$L__BB0_86;
	setp.eq.s64 	%p71, %rd13, 2;
	ld.u8 	%rs32, [%rd83+1];
	st.global.u8 	[%rd84+1], %rs32;
	@%p71 bra 	$L__BB0_86;
	setp.eq.s64 	%p72, %rd13, 3;
	ld.u8 	%rs33, [%rd83+2];
	st.global.u8 	[%rd84+2], %rs33;
	@%p72 bra 	$L__BB0_86;
	setp.eq.s64 	%p73, %rd13, 4;
	ld.u8 	%rs34, [%rd83+3];
	st.global.u8 	[%rd84+3], %rs34;
	@%p73 bra 	$L__BB0_86;
	setp.eq.s64 	%p74, %rd13, 5;
	ld.u8 	%rs35, [%rd83+4];
	st.global.u8 	[%rd84+4], %rs35;
	@%p74 bra 	$L__BB0_86;
	setp.eq.s64 	%p75, %rd13, 6;
	ld.u8 	%rs36, [%rd83+5];
	st.global.u8 	[%rd84+5], %rs36;
	@%p75 bra 	$L__BB0_86;
	setp.eq.s64 	%p76, %rd13, 7;
	ld.u8 	%rs37, [%rd83+6];
	st.global.u8 	[%rd84+6], %rs37;
	@%p76 bra 	$L__BB0_86;
	setp.eq.s64 	%p77, %rd13, 8;
	ld.u8 	%rs38, [%rd83+7];
	st.global.u8 	[%rd84+7], %rs38;
	@%p77 bra 	$L__BB0_86;
	setp.eq.s64 	%p78, %rd13, 9;
	ld.u8 	%rs39, [%rd83+8];
	st.global.u8 	[%rd84+8], %rs39;
	@%p78 bra 	$L__BB0_86;
	setp.eq.s64 	%p79, %rd13, 10;
	ld.u8 	%rs40, [%rd83+9];
	st.global.u8 	[%rd84+9], %rs40;
	@%p79 bra 	$L__BB0_86;
	setp.eq.s64 	%p80, %rd13, 11;
	ld.u8 	%rs41, [%rd83+10];
	st.global.u8 	[%rd84+10], %rs41;
	@%p80 bra 	$L__BB0_86;
	setp.eq.s64 	%p81, %rd13, 12;
	ld.u8 	%rs42, [%rd83+11];
	st.global.u8 	[%rd84+11], %rs42;
	@%p81 bra 	$L__BB0_86;
	setp.eq.s64 	%p82, %rd13, 13;
	ld.u8 	%rs43, [%rd83+12];
	st.global.u8 	[%rd84+12], %rs43;
	@%p82 bra 	$L__BB0_86;
	setp.eq.s64 	%p83, %rd13, 14;
	ld.u8 	%rs44, [%rd83+13];
	st.global.u8 	[%rd84+13], %rs44;
	@%p83 bra 	$L__BB0_86;
	ld.u8 	%rs45, [%rd83+14];
	st.global.u8 	[%rd84+14], %rs45;
$L__BB0_86:
	ld.param.u64 	%rd232, [_ZN18polling_sync_batch19polling_copy_kernelEPNS_13BatchSyncSlotEPvS2_S2_S2_S2_S2_S2_S2_S2_S2_S2_S2_mmmmi_param_16];
	ld.param.u64 	%rd221, [_ZN18polling_sync_batch19polling_copy_kernelEPNS_13BatchSyncSlotEPvS2_S2_S2_S2_S2_S2_S2_S2_S2_S2_S2_mmmmi_param_12];
	cvt.s64.s32 	%rd197, %r2;
	cvta.to.global.u64 	%rd198, %rd221;
	mad.lo.s64 	%rd85, %rd232, %rd197, %rd198;
	setp.le.u64 	%p84, %rd14, %rd8;
	mul.wide.s32 	%rd199, %r3, 8;
	add.s64 	%rd200, %rd5, %rd199;
	ld.local.u64 	%rd86, [%rd200];
	@%p84 bra 	$L__BB0_93;
	and.b64  	%rd201, %rd40, 3;
	setp.eq.s64 	%p85, %rd201, 3;
	mov.u64 	%rd245, %rd8;
	@%p85 bra 	$L__BB0_91;
	setp.eq.s64 	%p86, %rd201, 0;
	shl.b64 	%rd203, %rd8, 4;
	add.s64 	%rd87, %rd85, %rd203;
	add.s64 	%rd88, %rd86, %rd203;
	ld.v4.u32 	{%r108, %r109, %r110, %r111}, [%rd88];
	st.global.v4.u32 	[%rd87], {%r108, %r109, %r110, %r111};
	mov.u64 	%rd245, %rd16;
	@%p86 bra 	$L__BB0_91;
	setp.eq.s64 	%p87, %rd201, 1;
	add.s64 	%rd89, %rd87, %rd44;
	add.s64 	%rd90, %rd88, %rd44;
	ld.v4.u32 	{%r112, %r113, %r114, %r115}, [%rd90];
	st.global.v4.u32 	[%rd89], {%r112, %r113, %r114, %r115};
	mov.u64 	%rd245, %rd41;
	@%p87 bra 	$L__BB0_91;
	add.s64 	%rd205, %rd89, %rd44;
	add.s64 	%rd206, %rd90, %rd44;
	ld.v4.u32 	{%r116, %r117, %r118, %r119}, [%rd206];
	st.global.v4.u32 	[%rd205], {%r116, %r117, %r118, %r119};
	mov.u64 	%rd245, %rd42;
$L__BB0_91:
	setp.lt.u64 	%p88, %rd40, 3;
	@%p88 bra 	$L__BB0_93;
$L__BB0_92:
	shl.b64 	%rd207, %rd245, 4;
	add.s64 	%rd208, %rd85, %rd207;
	add.s64 	%rd209, %rd86, %rd207;
	ld.v4.u32 	{%r120, %r121, %r122, %r123}, [%rd209];
	st.global.v4.u32 	[%rd208], {%r120, %r121, %r122, %r123};
	add.s64 	%rd210, %rd208, %rd44;
	add.s64 	%rd211, %rd209, %rd44;
	ld.v4.u32 	{%r124, %r125, %r126, %r127}, [%rd211];
	st.global.v4.u32 	[%rd210], {%r124, %r125, %r126, %r127};
	add.s64 	%rd212, %rd210, %rd44;
	add.s64 	%rd213, %rd211, %rd44;
	ld.v4.u32 	{%r128, %r129, %r130, %r131}, [%rd213];
	st.global.v4.u32 	[%rd212], {%r128, %r129, %r130, %r131};
	add.s64 	%rd214, %rd212, %rd44;
	add.s64 	%rd215, %rd213, %rd44;
	ld.v4.u32 	{%r132, %r133, %r134, %r135}, [%rd215];
	st.global.v4.u32 	[%rd214], {%r132, %r133, %r134, %r135};
	add.s64 	%rd245, %rd43, %rd245;
	setp.lt.u64 	%p89, %rd245, %rd14;
	@%p89 bra 	$L__BB0_92;
$L__BB0_93:
	@%p90 bra 	$L__BB0_109;
	ld.param.u64 	%rd233, [_ZN18polling_sync_batch19polling_copy_kernelEPNS_13BatchSyncSlotEPvS2_S2_S2_S2_S2_S2_S2_S2_S2_S2_S2_mmmmi_param_16];
	setp.eq.s64 	%p91, %rd15, 1;
	and.b64  	%rd216, %rd233, -16;
	add.s64 	%rd94, %rd86, %rd216;
	ld.u8 	%rs46, [%rd94];
	add.s64 	%rd95, %rd85, %rd216;
	st.global.u8 	[%rd95], %rs46;
	@%p91 bra 	$L__BB0_109;
	setp.eq.s64 	%p92, %rd15, 2;
	ld.u8 	%rs47, [%rd94+1];
	st.global.u8 	[%rd95+1], %rs47;
	@%p92 bra 	$L__BB0_109;
	setp.eq.s64 	%p93, %rd15, 3;
	ld.u8 	%rs48, [%rd94+2];
	st.global.u8 	[%rd95+2], %rs48;
	@%p93 bra 	$L__BB0_109;
	setp.eq.s64 	%p94, %rd15, 4;
	ld.u8 	%rs49, [%rd94+3];
	st.global.u8 	[%rd95+3], %rs49;
	@%p94 bra 	$L__BB0_109;
	setp.eq.s64 	%p95, %rd15, 5;
	ld.u8 	%rs50, [%rd94+4];
	st.global.u8 	[%rd95+4], %rs50;
	@%p95 bra 	$L__BB0_109;
	setp.eq.s64 	%p96, %rd15, 6;
	ld.u8 	%rs51, [%rd94+5];
	st.global.u8 	[%rd95+5], %rs51;
	@%p96 bra 	$L__BB0_109;
	setp.eq.s64 	%p97, %rd15, 7;
	ld.u8 	%rs52, [%rd94+6];
	st.global.u8 	[%rd95+6], %rs52;
	@%p97 bra 	$L__BB0_109;
	setp.eq.s64 	%p98, %rd15, 8;
	ld.u8 	%rs53, [%rd94+7];
	st.global.u8 	[%rd95+7], %rs53;
	@%p98 bra 	$L__BB0_109;
	setp.eq.s64 	%p99, %rd15, 9;
	ld.u8 	%rs54, [%rd94+8];
	st.global.u8 	[%rd95+8], %rs54;
	@%p99 bra 	$L__BB0_109;
	setp.eq.s64 	%p100, %rd15, 10;
	ld.u8 	%rs55, [%rd94+9];
	st.global.u8 	[%rd95+9], %rs55;
	@%p100 bra 	$L__BB0_109;
	setp.eq.s64 	%p101, %rd15, 11;
	ld.u8 	%rs56, [%rd94+10];
	st.global.u8 	[%rd95+10], %rs56;
	@%p101 bra 	$L__BB0_109;
	setp.eq.s64 	%p102, %rd15, 12;
	ld.u8 	%rs57, [%rd94+11];
	st.global.u8 	[%rd95+11], %rs57;
	@%p102 bra 	$L__BB0_109;
	setp.eq.s64 	%p103, %rd15, 13;
	ld.u8 	%rs58, [%rd94+12];
	st.global.u8 	[%rd95+12], %rs58;
	@%p103 bra 	$L__BB0_109;
	setp.eq.s64 	%p104, %rd15, 14;
	ld.u8 	%rs59, [%rd94+13];
	st.global.u8 	[%rd95+13], %rs59;
	@%p104 bra 	$L__BB0_109;
	ld.u8 	%rs60, [%rd94+14];
	st.global.u8 	[%rd95+14], %rs60;
$L__BB0_109:
	cvt.u32.u64 	%r136, %rd8;
	setp.ne.s32 	%p105, %r136, 0;
	bar.sync 	0;
	membar.sys;
	@%p105 bra 	$L__BB0_111;
	add.s32 	%r137, %r140, 1;
	st.volatile.global.u32 	[%rd1+12], %r137;
	membar.sys;
	mov.b32 	%r138, 2;
	st.volatile.global.u32 	[%rd1], %r138;
	membar.sys;
$L__BB0_111:
	ld.param.u32 	%r139, [_ZN18polling_sync_batch19polling_copy_kernelEPNS_13BatchSyncSlotEPvS2_S2_S2_S2_S2_S2_S2_S2_S2_S2_S2_mmmmi_param_17];
	setp.lt.s32 	%p106, %r139, 0;
	add.s32 	%r140, %r140, 1;
	bar.sync 	0;
	setp.lt.s32 	%p107, %r140, %r139;
	or.pred  	%p108, %p106, %p107;
	@%p108 bra 	$L__BB0_14;
$L__BB0_112:
	ret;

}


// ===== COMPILED SASS (sm_100) =====

	.target	sm_100

	.elftype	@"ET_EXEC"


//--------------------- .note.nv.tkinfo           --------------------------
	.section	.note.nv.tkinfo,"",@"SHT_NOTE"
	.sectionflags	@"SHF_NOTE_NV_TKINFO"
	.tkinfo
        /*0018*/ 	.word	0x00000002
        /*0030*/ 	.string	""
        /*0030*/ 	.string	"ptxas"
        /*0030*/ 	.string	"Cuda compilation tools, release 13.0, V13.0.88"
        /*0030*/ 	.string	"Build cuda_13.0.r13.0/compiler.36424714_0"
        /*0030*/ 	.string	"-arch sm_100 -m 64 "



//--------------------- .note.nv.cuinfo           --------------------------
	.section	.note.nv.cuinfo,"",@"SHT_NOTE"
	.sectionflags	@"SHF_NOTE_NV_CUINFO"
        /*0018*/ 	.short	0x0002
        /*001a*/ 	.short	0x0064
        /*001c*/ 	.short	0x0082
	.zero		2


//--------------------- .nv.info                  --------------------------
	.section	.nv.info,"",@"SHT_CUDA_INFO"
	.align	4


	//----- nvinfo : EIATTR_REGCOUNT
	.align		4
        /*0000*/ 	.byte	0x04, 0x2f
        /*0002*/ 	.short	(.L_1 - .L_0)
	.align		4
.L_0:
        /*0004*/ 	.word	index@(_ZN18polling_sync_batch19polling_copy_kernelEPNS_13BatchSyncSlotEPvS2_S2_S2_S2_S2_S2_S2_S2_S2_S2_S2_mmmmi)
        /*0008*/ 	.word	0x00000028


	//----- nvinfo : EIATTR_FRAME_SIZE
	.align		4
.L_1:
        /*000c*/ 	.byte	0x04, 0x11
        /*000e*/ 	.short	(.L_3 - .L_2)
	.align		4
.L_2:
        /*0010*/ 	.word	index@($__internal_0_$__cuda_sm20_div_u64)
        /*0014*/ 	.word	0x00000040


	//----- nvinfo : EIATTR_FRAME_SIZE
	.align		4
.L_3:
        /*0018*/ 	.byte	0x04, 0x11
        /*001a*/ 	.short	(.L_5 - .L_4)
	.align		4
.L_4:
        /*001c*/ 	.word	index@(_ZN18polling_sync_batch19polling_copy_kernelEPNS_13BatchSyncSlotEPvS2_S2_S2_S2_S2_S2_S2_S2_S2_S2_S2_mmmmi)
        /*0020*/ 	.word	0x00000040


	//----- nvinfo : EIATTR_MIN_STACK_SIZE
	.align		4
.L_5:
        /*0024*/ 	.byte	0x04, 0x12
        /*0026*/ 	.short	(.L_7 - .L_6)
	.align		4
.L_6:
        /*0028*/ 	.word	index@(_ZN18polling_sync_batch19polling_copy_kernelEPNS_13BatchSyncSlotEPvS2_S2_S2_S2_S2_S2_S2_S2_S2_S2_S2_mmmmi)
        /*002c*/ 	.word	0x00000040
.L_7:


//--------------------- .nv.compat                --------------------------
	.section	.nv.compat,"",@"SHT_CUDA_COMPAT_INFO"
	.align	4
        /*0000*/ 	.byte	0x02, 0x09, 0x00, 0x00, 0x02, 0x02, 0x01, 0x00, 0x02, 0x05, 0x05, 0x00, 0x03, 0x07, 0x01, 0x01
        /*0010*/ 	.byte	0x02, 0x03, 0x00, 0x00, 0x02, 0x06, 0x01, 0x00, 0x04, 0x0b, 0x08, 0x00, 0x09, 0x00, 0x00, 0x00
        /*0020*/ 	.byte	0x00, 0x00, 0x00, 0x00


//--------------------- .nv.info._ZN18polling_sync_batch19polling_copy_kernelEPNS_13BatchSyncSlotEPvS2_S2_S2_S2_S2_S2_S2_S2_S2_S2_S2_mmmmi --------------------------
	.section	.nv.info._ZN18polling_sync_batch19polling_copy_kernelEPNS_13BatchSyncSlotEPvS2_S2_S2_S2_S2_S2_S2_S2_S2_S2_S2_mmmmi,"",@"SHT_CUDA_INFO"
	.sectionflags	@""
	.align	4


	//----- nvinfo : EIATTR_CUDA_API_VERSION
	.align		4
        /*0000*/ 	.byte	0x04, 0x37
        /*0002*/ 	.short	(.L_9 - .L_8)
.L_8:
        /*0004*/ 	.word	0x00000082


	//----- nvinfo : EIATTR_KPARAM_INFO
	.align		4
.L_9:
        /*0008*/ 	.byte	0x04, 0x17
        /*000a*/ 	.short	(.L_11 - .L_10)
.L_10:
        /*000c*/ 	.word	0x00000000
        /*0010*/ 	.short	0x0011
        /*0012*/ 	.short	0x0088
        /*0014*/ 	.byte	0x00, 0xf0, 0x11, 0x00


	//----- nvinfo : EIATTR_KPARAM_INFO
	.align		4
.L_11:
        /*0018*/ 	.byte	0x04, 0x17
        /*001a*/ 	.short	(.L_13 - .L_12)
.L_12:
        /*001c*/ 	.word	0x00000000
        /*0020*/ 	.short	0x0010
        /*0022*/ 	.short	0x0080
        /*0024*/ 	.byte	0x00, 0xf0, 0x21, 0x00


	//----- nvinfo : EIATTR_KPARAM_INFO
	.align		4
.L_13:
        /*0028*/ 	.byte	0x04, 0x17
        /*002a*/ 	.short	(.L_15 - .L_14)
.L_14:
        /*002c*/ 	.word	0x00000000
        /*0030*/ 	.short	0x000f
        /*0032*/ 	.short	0x0078
        /*0034*/ 	.byte	0x00, 0xf0, 0x21, 0x00


	//----- nvinfo : EIATTR_KPARAM_INFO
	.align		4
.L_15:
        /*0038*/ 	.byte	0x04, 0x17
        /*003a*/ 	.short	(.L_17 - .L_16)
.L_16:
        /*003c*/ 	.word	0x00000000
        /*0040*/ 	.short	0x000e
        /*0042*/ 	.short	0x0070
        /*0044*/ 	.byte	0x00, 0xf0, 0x21, 0x00


	//----- nvinfo : EIATTR_KPARAM_INFO
	.align		4
.L_17:
        /*0048*/ 	.byte	0x04, 0x17
        /*004a*/ 	.short	(.L_19 - .L_18)
.L_18:
        /*004c*/ 	.word	0x00000000
        /*0050*/ 	.short	0x000d
        /*0052*/ 	.short	0x0068
        /*0054*/ 	.byte	0x00, 0xf0, 0x21, 0x00


	//----- nvinfo : EIATTR_KPARAM_INFO
	.align		4
.L_19:
        /*0058*/ 	.byte	0x04, 0x17
        /*005a*/ 	.short	(.L_21 - .L_20)
.L_20:
        /*005c*/ 	.word	0x00000000
        /*0060*/ 	.short	0x000c
        /*0062*/ 	.short	0x0060
        /*0064*/ 	.byte	0x00, 0xf5, 0x21, 0x00


	//----- nvinfo : EIATTR_KPARAM_INFO
	.align		4
.L_21:
        /*0068*/ 	.byte	0x04, 0x17
        /*006a*/ 	.short	(.L_23 - .L_22)
.L_22:
        /*006c*/ 	.word	0x00000000
        /*0070*/ 	.short	0x000b
        /*0072*/ 	.short	0x0058
        /*0074*/ 	.byte	0x00, 0xf5, 0x21, 0x00


	//----- nvinfo : EIATTR_KPARAM_INFO
	.align		4
.L_23:
        /*0078*/ 	.byte	0x04, 0x17
        /*007a*/ 	.short	(.L_25 - .L_24)
.L_24:
        /*007c*/ 	.word	0x00000000
        /*0080*/ 	.short	0x000a
        /*0082*/ 	.short	0x0050
        /*0084*/ 	.byte	0x00, 0xf5, 0x21, 0x00


	//----- nvinfo : EIATTR_KPARAM_INFO
	.align		4
.L_25:
        /*0088*/ 	.byte	0x04, 0x17
        /*008a*/ 	.short	(.L_27 - .L_26)
.L_26:
        /*008c*/ 	.word	0x00000000
        /*0090*/ 	.short	0x0009
        /*0092*/ 	.short	0x0048
        /*0094*/ 	.byte	0x00, 0xf5, 0x21, 0x00


	//----- nvinfo : EIATTR_KPARAM_INFO
	.align		4
.L_27:
        /*0098*/ 	.byte	0x04, 0x17
        /*009a*/ 	.short	(.L_29 - .L_28)
.L_28:
        /*009c*/ 	.word	0x00000000
        /*00a0*/ 	.short	0x0008
        /*00a2*/ 	.short	0x0040
        /*00a4*/ 	.byte	0x00, 0xf5, 0x21, 0x00


	//----- nvinfo : EIATTR_KPARAM_INFO
	.align		4
.L_29:
        /*00a8*/ 	.byte	0x04, 0x17
        /*00aa*/ 	.short	(.L_31 - .L_30)
.L_30:
        /*00ac*/ 	.word	0x00000000
        /*00b0*/ 	.short	0x0007
        /*00b2*/ 	.short	0x0038
        /*00b4*/ 	.byte	0x00, 0xf5, 0x21, 0x00


	//----- nvinfo : EIATTR_KPARAM_INFO
	.align		4
.L_31:
        /*00b8*/ 	.byte	0x04, 0x17
        /*00ba*/ 	.short	(.L_33 - .L_32)
.L_32:
        /*00bc*/ 	.word	0x00000000
        /*00c0*/ 	.short	0x0006
        /*00c2*/ 	.short	0x0030
        /*00c4*/ 	.byte	0x00, 0xf5, 0x21, 0x00


	//----- nvinfo : EIATTR_KPARAM_INFO
	.align		4
.L_33:
        /*00c8*/ 	.byte	0x04, 0x17
        /*00ca*/ 	.short	(.L_35 - .L_34)
.L_34:
        /*00cc*/ 	.word	0x00000000
        /*00d0*/ 	.short	0x0005
        /*00d2*/ 	.short	0x0028
        /*00d4*/ 	.byte	0x00, 0xf5, 0x21, 0x00


	//----- nvinfo : EIATTR_KPARAM_INFO
	.align		4
.L_35:
        /*00d8*/ 	.byte	0x04, 0x17
        /*00da*/ 	.short	(.L_37 - .L_36)
.L_36:
        /*00dc*/ 	.word	0x00000000
        /*00e0*/ 	.short	0x0004
        /*00e2*/ 	.short	0x0020
        /*00e4*/ 	.byte	0x00, 0xf5, 0x21, 0x00


	//----- nvinfo : EIATTR_KPARAM_INFO
	.align		4
.L_37:
        /*00e8*/ 	.byte	0x04, 0x17
        /*00ea*/ 	.short	(.L_39 - .L_38)
.L_38:
        /*00ec*/ 	.word	0x00000000
        /*00f0*/ 	.short	0x0003
        /*00f2*/ 	.short	0x0018
        /*00f4*/ 	.byte	0x00, 0xf5, 0x21, 0x00


	//----- nvinfo : EIATTR_KPARAM_INFO
	.align		4
.L_39:
        /*00f8*/ 	.byte	0x04, 0x17
        /*00fa*/ 	.short	(.L_41 - .L_40)
.L_40:
        /*00fc*/ 	.word	0x00000000
        /*0100*/ 	.short	0x0002
        /*0102*/ 	.short	0x0010
        /*0104*/ 	.byte	0x00, 0xf5, 0x21, 0x00


	//----- nvinfo : EIATTR_KPARAM_INFO
	.align		4
.L_41:
        /*0108*/ 	.byte	0x04, 0x17
        /*010a*/ 	.short	(.L_43 - .L_42)
.L_42:
        /*010c*/ 	.word	0x00000000
        /*0110*/ 	.short	0x0001
        /*0112*/ 	.short	0x0008
        /*0114*/ 	.byte	0x00, 0xf5, 0x21, 0x00


	//----- nvinfo : EIATTR_KPARAM_INFO
	.align		4
.L_43:
        /*0118*/ 	.byte	0x04, 0x17
        /*011a*/ 	.short	(.L_45 - .L_44)
.L_44:
        /*011c*/ 	.word	0x00000000
        /*0120*/ 	.short	0x0000
        /*0122*/ 	.short	0x0000
        /*0124*/ 	.byte	0x00, 0xf5, 0x21, 0x00


	//----- nvinfo : EIATTR_SPARSE_MMA_MASK
	.align		4
.L_45:
        /*0128*/ 	.byte	0x03, 0x50
        /*012a*/ 	.short	0x0000


	//----- nvinfo : EIATTR_MAXREG_COUNT
	.align		4
        /*012c*/ 	.byte	0x03, 0x1b
        /*012e*/ 	.short	0x00ff


	//----- nvinfo : EIATTR_NUM_BARRIERS
	.align		4
        /*0130*/ 	.byte	0x02, 0x4c
        /*0132*/ 	.byte	0x01
	.zero		1


	//----- nvinfo : EIATTR_MERCURY_ISA_VERSION
	.align		4
        /*0134*/ 	.byte	0x03, 0x5f
        /*0136*/ 	.short	0x0101


	//----- nvinfo : EIATTR_VRC_CTA_INIT_COUNT
	.align		4
        /*0138*/ 	.byte	0x02, 0x4a
	.zero		1
	.zero		1


	//----- nvinfo : EIATTR_EXIT_INSTR_OFFSETS
	.align		4
        /*013c*/ 	.byte	0x04, 0x1c
        /*013e*/ 	.short	(.L_47 - .L_46)


	//   ....[0]....
.L_46:
        /*0140*/ 	.word	0x00000120


	//   ....[1]....
        /*0144*/ 	.word	0x00000df0


	//   ....[2]....
        /*0148*/ 	.word	0x00003d70


	//----- nvinfo : EIATTR_CRS_STACK_SIZE
	.align		4
.L_47:
        /*014c*/ 	.byte	0x04, 0x1e
        /*014e*/ 	.short	(.L_49 - .L_48)
.L_48:
        /*0150*/ 	.word	0x00000000


	//----- nvinfo : EIATTR_CBANK_PARAM_SIZE
	.align		4
.L_49:
        /*0154*/ 	.byte	0x03, 0x19
        /*0156*/ 	.short	0x008c


	//----- nvinfo : EIATTR_PARAM_CBANK
	.align		4
        /*0158*/ 	.byte	0x04, 0x0a
        /*015a*/ 	.short	(.L_51 - .L_50)
	.align		4
.L_50:
        /*015c*/ 	.word	index@(.nv.constant0._ZN18polling_sync_batch19polling_copy_kernelEPNS_13BatchSyncSlotEPvS2_S2_S2_S2_S2_S2_S2_S2_S2_S2_S2_mmmmi)
        /*0160*/ 	.short	0x0380
        /*0162*/ 	.short	0x008c


	//----- nvinfo : EIATTR_SW_WAR
	.align		4
.L_51:
        /*0164*/ 	.byte	0x04, 0x36
        /*0166*/ 	.short	(.L_53 - .L_52)
.L_52:
        /*0168*/ 	.word	0x00000008
.L_53:


//--------------------- .nv.callgraph             --------------------------
	.section	.nv.callgraph,"",@"SHT_CUDA_CALLGRAPH"
	.align	4
	.sectionentsize	8
	.align		4
        /*0000*/ 	.word	0x00000000
	.align		4
        /*0004*/ 	.word	0xffffffff
	.align		4
        /*0008*/ 	.word	0x00000000
	.align		4
        /*000c*/ 	.word	0xfffffffe
	.align		4
        /*0010*/ 	.word	0x00000000
	.align		4
        /*0014*/ 	.word	0xfffffffd
	.align		4
        /*0018*/ 	.word	0x00000000
	.align		4
        /*001c*/ 	.word	0xfffffffc


//--------------------- .text._ZN18polling_sync_batch19polling_copy_kernelEPNS_13BatchSyncSlotEPvS2_S2_S2_S2_S2_S2_S2_S2_S2_S2_S2_mmmmi --------------------------
	.section	.text._ZN18polling_sync_batch19polling_copy_kernelEPNS_13BatchSyncSlotEPvS2_S2_S2_S2_S2_S2_S2_S2_S2_S2_S2_mmmmi,"ax",@progbits
	.align	128
        .global         _ZN18polling_sync_batch19polling_copy_kernelEPNS_13BatchSyncSlotEPvS2_S2_S2_S2_S2_S2_S2_S2_S2_S2_S2_mmmmi
        .type           _ZN18polling_sync_batch19polling_copy_kernelEPNS_13BatchSyncSlotEPvS2_S2_S2_S2_S2_S2_S2_S2_S2_S2_S2_mmmmi,@function
        .size           _ZN18polling_sync_batch19polling_copy_kernelEPNS_13BatchSyncSlotEPvS2_S2_S2_S2_S2_S2_S2_S2_S2_S2_S2_mmmmi,(.L_x_45 - _ZN18polling_sync_batch19polling_copy_kernelEPNS_13BatchSyncSlotEPvS2_S2_S2_S2_S2_S2_S2_S2_S2_S2_S2_mmmmi)
        .other          _ZN18polling_sync_batch19polling_copy_kernelEPNS_13BatchSyncSlotEPvS2_S2_S2_S2_S2_S2_S2_S2_S2_S2_S2_mmmmi,@"STO_CUDA_ENTRY STV_DEFAULT"
_ZN18polling_sync_batch19polling_copy_kernelEPNS_13BatchSyncSlotEPvS2_S2_S2_S2_S2_S2_S2_S2_S2_S2_S2_mmmmi:
.text._ZN18polling_sync_batch19polling_copy_kernelEPNS_13BatchSyncSlotEPvS2_S2_S2_S2_S2_S2_S2_S2_S2_S2_S2_mmmmi:
[----:B------:R-:W0:Y:S01]  /*0000*/  LDC R1, c[0x0][0x37c] ;  /* 0x0000df00ff017b82 */ /* 0x000e220000000800 */
[----:B------:R-:W1:Y:S07]  /*0010*/  LDCU UR4, c[0x0][0x408] ;  /* 0x00008100ff0477ac */ /* 0x000e6e0008000800 */
[----:B------:R-:W2:Y:S01]  /*0020*/  LDC.64 R4, c[0x0][0x388] ;  /* 0x0000e200ff047b82 */ /* 0x000ea20000000a00 */
[----:B0-----:R-:W-:-:S05]  /*0030*/  VIADD R1, R1, 0xffffffc0 ;  /* 0xffffffc001017836 */ /* 0x001fca0000000000 */
[C---:B------:R-:W-:Y:S02]  /*0040*/  R2UR UR23, R1.reuse ;  /* 0x00000000011772ca */ /* 0x040fe400000e0000 */
[----:B------:R-:W2:Y:S01]  /*0050*/  LDC.64 R6, c[0x0][0x390] ;  /* 0x0000e400ff067b82 */ /* 0x000ea20000000a00 */
[----:B------:R-:W-:-:S07]  /*0060*/  R2UR UR8, R1 ;  /* 0x00000000010872ca */ /* 0x000fce00000e0000 */
[----:B------:R-:W0:Y:S01]  /*0070*/  LDC.64 R8, c[0x0][0x398] ;  /* 0x0000e600ff087b82 */ /* 0x000e220000000a00 */
[----:B-1----:R-:W-:-:S07]  /*0080*/  ISETP.NE.AND P0, PT, RZ, UR4, PT ;  /* 0x00000004ff007c0c */ /* 0x002fce000bf05270 */
[----:B------:R-:W0:Y:S08]  /*0090*/  LDC.64 R10, c[0x0][0x3a0] ;  /* 0x0000e800ff0a7b82 */ /* 0x000e300000000a00 */
[----:B------:R-:W1:Y:S01]  /*00a0*/  LDC.64 R12, c[0x0][0x3a8] ;  /* 0x0000ea00ff0c7b82 */ /* 0x000e620000000a00 */
[----:B--2---:R2:W-:Y:S07]  /*00b0*/  STL.128 [R1], R4 ;  /* 0x0000000401007387 */ /* 0x0045ee0000100c00 */
[----:B------:R-:W1:Y:S08]  /*00c0*/  LDC.64 R14, c[0x0][0x3b0] ;  /* 0x0000ec00ff0e7b82 */ /* 0x000e700000000a00 */
[----:B------:R-:W3:Y:S01]  /*00d0*/  LDC.64 R16, c[0x0][0x3b8] ;  /* 0x0000ee00ff107b82 */ /* 0x000ee20000000a00 */
[----:B0-----:R2:W-:Y:S07]  /*00e0*/  STL.128 [R1+0x10], R8 ;  /* 0x0000100801007387 */ /* 0x0015ee0000100c00 */
[----:B------:R-:W3:Y:S01]  /*00f0*/  LDC.64 R18, c[0x0][0x3c0] ;  /* 0x0000f000ff127b82 */ /* 0x000ee20000000a00 */
[----:B-1----:R2:W-:Y:S04]  /*0100*/  STL.128 [R1+0x20], R12 ;  /* 0x0000200c01007387 */ /* 0x0025e80000100c00 */
[----:B---3--:R2:W-:Y:S01]  /*0110*/  STL.128 [R1+0x30], R16 ;  /* 0x0000301001007387 */ /* 0x0085e20000100c00 */
[----:B------:R-:W-:Y:S05]  /*0120*/  @!P0 EXIT ;  /* 0x000000000000894d */ /* 0x000fea0003800000 */
[----:B------:R-:W2:Y:S01]  /*0130*/  S2R R0, SR_TID.X ;  /* 0x0000000000007919 */ /* 0x000ea20000002100 */
[----:B------:R-:W0:Y:S01]  /*0140*/  LDCU.64 UR4, c[0x0][0x3e8] ;  /* 0x00007d00ff0477ac */ /* 0x000e220008000a00 */
[----:B------:R-:W-:Y:S01]  /*0150*/  BSSY.RECONVERGENT B0, `(.L_x_0) ;  /* 0x0000034000007945 */ /* 0x000fe20003800200 */
[----:B------:R-:W2:Y:S01]  /*0160*/  LDCU UR26, c[0x0][0x360] ;  /* 0x00006c00ff1a77ac */ /* 0x000ea20008000800 */
[----:B------:R-:W1:Y:S01]  /*0170*/  LDCU.64 UR6, c[0x0][0x3f0] ;  /* 0x00007e00ff0677ac */ /* 0x000e620008000a00 */
[----:B------:R-:W-:Y:S02]  /*0180*/  UIADD3 UR28, UPT, UPT, UR8, 0x10, URZ ;  /* 0x00000010081c7890 */ /* 0x000fe4000fffe0ff */
[----:B------:R-:W-:Y:S02]  /*0190*/  UIADD3 UR29, UPT, UPT, UR8, 0x20, URZ ;  /* 0x00000020081d7890 */ /* 0x000fe4000fffe0ff */
[----:B------:R-:W-:Y:S02]  /*01a0*/  UIADD3 UR8, UPT, UPT, UR8, 0x30, URZ ;  /* 0x0000003008087890 */ /* 0x000fe4000fffe0ff */
[----:B0-----:R-:W-:-:S02]  /*01b0*/  USHF.R.U64 UR27, UR4, 0x4, UR5 ;  /* 0x00000004041b7899 */ /* 0x001fc40008001205 */
[----:B------:R-:W-:Y:S02]  /*01c0*/  USHF.R.U32.HI UR5, URZ, 0x4, UR5 ;  /* 0x00000004ff057899 */ /* 0x000fe40008011605 */
[----:B------:R-:W-:-:S04]  /*01d0*/  ULOP3.LUT UR4, UR4, 0xf, URZ, 0xc0, !UPT ;  /* 0x0000000f04047892 */ /* 0x000fc8000f8ec0ff */
[----:B------:R-:W-:Y:S01]  /*01e0*/  IMAD.U32 R3, RZ, RZ, UR5 ;  /* 0x00000005ff037e24 */ /* 0x000fe2000f8e00ff */
[----:B-1----:R-:W-:Y:S02]  /*01f0*/  USHF.R.U64 UR6, UR6, 0x4, UR7 ;  /* 0x0000000406067899 */ /* 0x002fe40008001207 */
[----:B------:R-:W-:Y:S01]  /*0200*/  USHF.R.U32.HI UR7, URZ, 0x4, UR7 ;  /* 0x00000004ff077899 */ /* 0x000fe20008011607 */
[----:B--2---:R-:W-:-:S04]  /*0210*/  IADD3 R5, P0, PT, R0, UR26, RZ ;  /* 0x0000001a00057c10 */ /* 0x004fc8000ff1e0ff */
[C---:B------:R-:W-:Y:S01]  /*0220*/  ISETP.LT.U32.AND P1, PT, R5.reuse, UR27, PT ;  /* 0x0000001b05007c0c */ /* 0x040fe2000bf21070 */
[----:B------:R-:W-:Y:S01]  /*0230*/  IMAD.X R4, RZ, RZ, RZ, P0 ;  /* 0x000000ffff047224 */ /* 0x000fe200000e06ff */
[----:B------:R-:W-:-:S04]  /*0240*/  ISETP.GE.U32.AND P0, PT, R5, UR27, PT ;  /* 0x0000001b05007c0c */ /* 0x000fc8000bf06070 */
[----:B------:R-:W-:Y:S02]  /*0250*/  ISETP.GT.U32.AND.EX P1, PT, R3, R4, PT, P1 ;  /* 0x000000040300720c */ /* 0x000fe40003f24110 */
[C---:B------:R-:W-:Y:S02]  /*0260*/  ISETP.GE.U32.AND.EX P0, PT, R4.reuse, UR5, PT, P0 ;  /* 0x0000000504007c0c */ /* 0x040fe4000bf06100 */
[----:B------:R-:W-:Y:S02]  /*0270*/  SEL R10, R5, UR27, !P1 ;  /* 0x0000001b050a7c07 */ /* 0x000fe4000c800000 */
[----:B------:R-:W-:Y:S02]  /*0280*/  SEL R16, RZ, 0x1, P0 ;  /* 0x00000001ff107807 */ /* 0x000fe40000000000 */
[----:B------:R-:W-:Y:S02]  /*0290*/  SEL R3, R4, UR5, !P1 ;  /* 0x0000000504037c07 */ /* 0x000fe4000c800000 */
[----:B------:R-:W-:-:S02]  /*02a0*/  IADD3 R10, P2, P3, R10, -R5, -R16 ;  /* 0x800000050a0a7210 */ /* 0x000fc40007b5e810 */
[----:B------:R-:W-:Y:S02]  /*02b0*/  ISETP.NE.AND P1, PT, R0, RZ, PT ;  /* 0x000000ff0000720c */ /* 0x000fe40003f25270 */
[----:B------:R-:W-:Y:S02]  /*02c0*/  IADD3.X R8, PT, PT, R3, -0x1, ~R4, P2, P3 ;  /* 0xffffffff03087810 */ /* 0x000fe400017e6c04 */
[----:B------:R-:W-:Y:S01]  /*02d0*/  ISETP.NE.U32.AND P0, PT, RZ, UR4, PT ;  /* 0x00000004ff007c0c */ /* 0x000fe2000bf05070 */
[----:B------:R-:W-:Y:S01]  /*02e0*/  UMOV UR4, URZ ;  /* 0x000000ff00047c82 */ /* 0x000fe20008000000 */
[----:B------:R-:W-:Y:S02]  /*02f0*/  ISETP.NE.U32.AND P2, PT, R8, RZ, PT ;  /* 0x000000ff0800720c */ /* 0x000fe40003f45070 */
[----:B------:R-:W-:-:S11]  /*0300*/  ISETP.NE.AND.EX P0, PT, RZ, RZ, !P1, P0 ;  /* 0x000000ffff00720c */ /* 0x000fd60004f05300 */
[----:B------:R-:W-:Y:S05]  /*0310*/  @P2 BRA `(.L_x_1) ;  /* 0x0000000000502947 */ /* 0x000fea0003800000 */
[----:B------:R-:W0:Y:S01]  /*0320*/  I2F.U32.RP R0, UR26 ;  /* 0x0000001a00007d06 */ /* 0x000e220008209000 */
[----:B------:R-:W-:-:S07]  /*0330*/  ISETP.NE.U32.AND P4, PT, RZ, UR26, PT ;  /* 0x0000001aff007c0c */ /* 0x000fce000bf85070 */
[----:B0-----:R-:W0:Y:S02]  /*0340*/  MUFU.RCP R0, R0 ;  /* 0x0000000000007308 */ /* 0x001e240000001000 */
[----:B0-----:R-:W-:-:S06]  /*0350*/  VIADD R2, R0, 0xffffffe ;  /* 0x0ffffffe00027836 */ /* 0x001fcc0000000000 */
[----:B------:R0:W1:Y:S02]  /*0360*/  F2I.FTZ.U32.TRUNC.NTZ R3, R2 ;  /* 0x0000000200037305 */ /* 0x000064000021f000 */
[----:B0-----:R-:W-:Y:S02]  /*0370*/  IMAD.MOV.U32 R2, RZ, RZ, RZ ;  /* 0x000000ffff027224 */ /* 0x001fe400078e00ff */
[----:B-1----:R-:W-:-:S04]  /*0380*/  IMAD.MOV R7, RZ, RZ, -R3 ;  /* 0x000000ffff077224 */ /* 0x002fc800078e0a03 */
[----:B------:R-:W-:-:S04]  /*0390*/  IMAD R7, R7, UR26, RZ ;  /* 0x0000001a07077c24 */ /* 0x000fc8000f8e02ff */
[----:B------:R-:W-:-:S04]  /*03a0*/  IMAD.HI.U32 R3, R3, R7, R2 ;  /* 0x0000000703037227 */ /* 0x000fc800078e0002 */
[----:B------:R-:W-:Y:S02]  /*03b0*/  IMAD.MOV.U32 R7, RZ, RZ, RZ ;  /* 0x000000ffff077224 */ /* 0x000fe400078e00ff */
[----:B------:R-:W-:-:S04]  /*03c0*/  IMAD.HI.U32 R6, R3, R10, RZ ;  /* 0x0000000a03067227 */ /* 0x000fc800078e00ff */
[----:B------:R-:W-:-:S04]  /*03d0*/  IMAD.MOV R3, RZ, RZ, -R6 ;  /* 0x000000ffff037224 */ /* 0x000fc800078e0a06 */
[----:B------:R-:W-:-:S05]  /*03e0*/  IMAD R3, R3, UR26, R10 ;  /* 0x0000001a03037c24 */ /* 0x000fca000f8e020a */
[----:B------:R-:W-:-:S13]  /*03f0*/  ISETP.GE.U32.AND P2, PT, R3, UR26, PT ;  /* 0x0000001a03007c0c */ /* 0x000fda000bf46070 */
[----:B------:R-:W-:Y:S02]  /*0400*/  @P2 VIADD R3, R3, -UR26 ;  /* 0x8000001a03032c36 */ /* 0x000fe40008000000 */
[----:B------:R-:W-:-:S03]  /*0410*/  @P2 VIADD R6, R6, 0x1 ;  /* 0x0000000106062836 */ /* 0x000fc60000000000 */
[----:B------:R-:W-:-:S13]  /*0420*/  ISETP.GE.U32.AND P3, PT, R3, UR26, PT ;  /* 0x0000001a03007c0c */ /* 0x000fda000bf66070 */
[----:B------:R-:W-:Y:S01]  /*0430*/  @P3 VIADD R6, R6, 0x1 ;  /* 0x0000000106063836 */ /* 0x000fe20000000000 */
[----:B------:R-:W-:Y:S01]  /*0440*/  @!P4 LOP3.LUT R6, RZ, UR26, RZ, 0x33, !PT ;  /* 0x0000001aff06cc12 */ /* 0x000fe2000f8e33ff */
[----:B------:R-:W-:Y:S06]  /*0450*/  BRA `(.L_x_2) ;  /* 0x00000000000c7947 */ /* 0x000fec0003800000 */
.L_x_1:
[----:B------:R-:W-:Y:S01]  /*0460*/  IMAD.U32 R9, RZ, RZ, UR26 ;  /* 0x0000001aff097e24 */ /* 0x000fe2000f8e00ff */
[----:B------:R-:W-:-:S07]  /*0470*/  MOV R12, 0x490 ;  /* 0x00000490000c7802 */ /* 0x000fce0000000f00 */
[----:B------:R-:W-:Y:S05]  /*0480*/  CALL.REL.NOINC `($__internal_0_$__cuda_sm20_div_u64) ;  /* 0x00000038003c7944 */ /* 0x000fea0003c00000 */
.L_x_2:
[----:B------:R-:W-:Y:S05]  /*0490*/  BSYNC.RECONVERGENT B0 ;  /* 0x0000000000007941 */ /* 0x000fea0003800200 */
.L_x_0:
[----:B------:R-:W-:Y:S01]  /*04a0*/  IMAD.U32 R3, RZ, RZ, UR7 ;  /* 0x00000007ff037e24 */ /* 0x000fe2000f8e00ff */
[C---:B------:R-:W-:Y:S01]  /*04b0*/  ISETP.LT.U32.AND P3, PT, R5.reuse, UR6, PT ;  /* 0x0000000605007c0c */ /* 0x040fe2000bf61070 */
[----:B------:R-:W0:Y:S01]  /*04c0*/  LDCU.64 UR10, c[0x0][0x3f8] ;  /* 0x00007f00ff0a77ac */ /* 0x000e220008000a00 */
[----:B------:R-:W-:Y:S01]  /*04d0*/  ISETP.GE.U32.AND P2, PT, R5, UR6, PT ;  /* 0x0000000605007c0c */ /* 0x000fe2000bf46070 */
[----:B------:R-:W-:Y:S01]  /*04e0*/  BSSY.RECONVERGENT B0, `(.L_x_3) ;  /* 0x0000025000007945 */ /* 0x000fe20003800200 */
[----:B------:R-:W-:Y:S02]  /*04f0*/  ISETP.GT.U32.AND.EX P3, PT, R3, R4, PT, P3 ;  /* 0x000000040300720c */ /* 0x000fe40003f64130 */
[----:B------:R-:W-:Y:S02]  /*0500*/  ISETP.GE.U32.AND.EX P2, PT, R4, UR7, PT, P2 ;  /* 0x0000000704007c0c */ /* 0x000fe4000bf46120 */
[----:B------:R-:W-:Y:S02]  /*0510*/  SEL R10, R5, UR6, !P3 ;  /* 0x00000006050a7c07 */ /* 0x000fe4000d800000 */
[----:B------:R-:W-:-:S02]  /*0520*/  SEL R2, RZ, 0x1, P2 ;  /* 0x00000001ff027807 */ /* 0x000fc40001000000 */
[----:B------:R-:W-:Y:S02]  /*0530*/  SEL R3, R4, UR7, !P3 ;  /* 0x0000000704037c07 */ /* 0x000fe4000d800000 */
[----:B------:R-:W-:-:S04]  /*0540*/  IADD3 R10, P2, P3, R10, -R5, -R2 ;  /* 0x800000050a0a7210 */ /* 0x000fc80007b5e802 */
[----:B------:R-:W-:Y:S01]  /*0550*/  IADD3.X R8, PT, PT, R3, -0x1, ~R4, P2, P3 ;  /* 0xffffffff03087810 */ /* 0x000fe200017e6c04 */
[----:B0-----:R-:W-:Y:S01]  /*0560*/  USHF.R.U64 UR9, UR10, 0x4, UR11 ;  /* 0x000000040a097899 */ /* 0x001fe2000800120b */
[----:B------:R-:W-:Y:S01]  /*0570*/  IADD3 R16, P3, PT, R6, R16, RZ ;  /* 0x0000001006107210 */ /* 0x000fe20007f7e0ff */
[----:B------:R-:W-:Y:S01]  /*0580*/  USHF.R.U32.HI UR10, URZ, 0x4, UR11 ;  /* 0x00000004ff0a7899 */ /* 0x000fe2000801160b */
[----:B------:R-:W-:-:S03]  /*0590*/  ISETP.NE.U32.AND P2, PT, R8, RZ, PT ;  /* 0x000000ff0800720c */ /* 0x000fc60003f45070 */
[----:B------:R-:W-:-:S10]  /*05a0*/  IMAD.X R0, RZ, RZ, R7, P3 ;  /* 0x000000ffff007224 */ /* 0x000fd400018e0607 */
[----:B------:R-:W-:Y:S05]  /*05b0*/  @P2 BRA `(.L_x_4) ;  /* 0x0000000000502947 */ /* 0x000fea0003800000 */
[----:B------:R-:W0:Y:S01]  /*05c0*/  I2F.U32.RP R8, UR26 ;  /* 0x0000001a00087d06 */ /* 0x000e220008209000 */
[----:B------:R-:W-:Y:S01]  /*05d0*/  IMAD.MOV.U32 R6, RZ, RZ, RZ ;  /* 0x000000ffff067224 */ /* 0x000fe200078e00ff */
[----:B------:R-:W-:-:S06]  /*05e0*/  ISETP.NE.U32.AND P4, PT, RZ, UR26, PT ;  /* 0x0000001aff007c0c */ /* 0x000fcc000bf85070 */
[----:B0-----:R-:W0:Y:S02]  /*05f0*/  MUFU.RCP R8, R8 ;  /* 0x0000000800087308 */ /* 0x001e240000001000 */
[----:B0-----:R-:W-:-:S06]  /*0600*/  VIADD R7, R8, 0xffffffe ;  /* 0x0ffffffe08077836 */ /* 0x001fcc0000000000 */
[----:B------:R-:W0:Y:S02]  /*0610*/  F2I.FTZ.U32.TRUNC.NTZ R7, R7 ;  /* 0x0000000700077305 */ /* 0x000e24000021f000 */
[----:B0-----:R-:W-:-:S04]  /*0620*/  IMAD.MOV R3, RZ, RZ, -R7 ;  /* 0x000000ffff037224 */ /* 0x001fc800078e0a07 */
        /* <DEDUP_REMOVED lines=13> */
.L_x_4:
[----:B------:R-:W-:Y:S01]  /*0700*/  IMAD.U32 R9, RZ, RZ, UR26 ;  /* 0x0000001aff097e24 */ /* 0x000fe2000f8e00ff */
[----:B------:R-:W-:-:S07]  /*0710*/  MOV R12, 0x730 ;  /* 0x00000730000c7802 */ /* 0x000fce0000000f00 */
[----:B------:R-:W-:Y:S05]  /*0720*/  CALL.REL.NOINC `($__internal_0_$__cuda_sm20_div_u64) ;  /* 0x0000003400947944 */ /* 0x000fea0003c00000 */
.L_x_5:
[----:B------:R-:W-:Y:S05]  /*0730*/  BSYNC.RECONVERGENT B0 ;  /* 0x0000000000007941 */ /* 0x000fea0003800200 */
.L_x_3:
[----:B------:R-:W-:Y:S01]  /*0740*/  IMAD.U32 R3, RZ, RZ, UR10 ;  /* 0x0000000aff037e24 */ /* 0x000fe2000f8e00ff */
[C---:B------:R-:W-:Y:S01]  /*0750*/  ISETP.LT.U32.AND P3, PT, R5.reuse, UR9, PT ;  /* 0x0000000905007c0c */ /* 0x040fe2000bf61070 */
[----:B------:R-:W0:Y:S01]  /*0760*/  LDC.64 R22, c[0x0][0x400] ;  /* 0x00010000ff167b82 */ /* 0x000e220000000a00 */
        /* <DEDUP_REMOVED lines=8> */
[----:B------:R-:W-:Y:S02]  /*07f0*/  IADD3.X R8, PT, PT, R3, -0x1, ~R4, P2, P3 ;  /* 0xffffffff03087810 */ /* 0x000fe400017e6c04 */
[----:B------:R-:W-:Y:S02]  /*0800*/  IADD3 R2, P3, PT, R6, R2, RZ ;  /* 0x0000000206027210 */ /* 0x000fe40007f7e0ff */
[----:B------:R-:W-:-:S03]  /*0810*/  ISETP.NE.U32.AND P2, PT, R8, RZ, PT ;  /* 0x000000ff0800720c */ /* 0x000fc60003f45070 */
[----:B------:R-:W-:Y:S01]  /*0820*/  IMAD.X R3, RZ, RZ, R7, P3 ;  /* 0x000000ffff037224 */ /* 0x000fe200018e0607 */
[--C-:B0-----:R-:W-:Y:S02]  /*0830*/  SHF.R.U64 R22, R22, 0x4, R23.reuse ;  /* 0x0000000416167819 */ /* 0x101fe40000001217 */
[----:B------:R-:W-:-:S07]  /*0840*/  SHF.R.U32.HI R11, RZ, 0x4, R23 ;  /* 0x00000004ff0b7819 */ /* 0x000fce0000011617 */
        /* <DEDUP_REMOVED lines=9> */
[----:B------:R-:W-:-:S06]  /*08e0*/  IMAD.HI.U32 R13, R7, R13, R6 ;  /* 0x0000000d070d7227 */ /* 0x000fcc00078e0006 */
[----:B------:R-:W-:-:S04]  /*08f0*/  IMAD.HI.U32 R6, R13, R10, RZ ;  /* 0x0000000a0d067227 */ /* 0x000fc800078e00ff */
[----:B------:R-:W-:-:S04]  /*0900*/  IMAD.MOV R7, RZ, RZ, -R6 ;  /* 0x000000ffff077224 */ /* 0x000fc800078e0a06 */
[----:B------:R-:W-:-:S05]  /*0910*/  IMAD R7, R7, UR26, R10 ;  /* 0x0000001a07077c24 */ /* 0x000fca000f8e020a */
[----:B------:R-:W-:-:S13]  /*0920*/  ISETP.GE.U32.AND P2, PT, R7, UR26, PT ;  /* 0x0000001a07007c0c */ /* 0x000fda000bf46070 */
[----:B------:R-:W-:Y:S02]  /*0930*/  @P2 VIADD R7, R7, -UR26 ;  /* 0x8000001a07072c36 */ /* 0x000fe40008000000 */
[----:B------:R-:W-:-:S03]  /*0940*/  @P2 VIADD R6, R6, 0x1 ;  /* 0x0000000106062836 */ /* 0x000fc60000000000 */
[----:B------:R-:W-:Y:S01]  /*0950*/  ISETP.GE.U32.AND P3, PT, R7, UR26, PT ;  /* 0x0000001a07007c0c */ /* 0x000fe2000bf66070 */
[----:B------:R-:W-:-:S12]  /*0960*/  IMAD.MOV.U32 R7, RZ, RZ, RZ ;  /* 0x000000ffff077224 */ /* 0x000fd800078e00ff */
[----:B------:R-:W-:Y:S01]  /*0970*/  @P3 VIADD R6, R6, 0x1 ;  /* 0x0000000106063836 */ /* 0x000fe20000000000 */
[----:B------:R-:W-:Y:S01]  /*0980*/  @!P4 LOP3.LUT R6, RZ, UR26, RZ, 0x33, !PT ;  /* 0x0000001aff06cc12 */ /* 0x000fe2000f8e33ff */
[----:B------:R-:W-:Y:S06]  /*0990*/  BRA `(.L_x_8) ;  /* 0x00000000000c7947 */ /* 0x000fec0003800000 */
.L_x_7:
[----:B------:R-:W-:Y:S01]  /*09a0*/  IMAD.U32 R9, RZ, RZ, UR26 ;  /* 0x0000001aff097e24 */ /* 0x000fe2000f8e00ff */
[----:B------:R-:W-:-:S07]  /*09b0*/  MOV R12, 0x9d0 ;  /* 0x000009d0000c7802 */ /* 0x000fce0000000f00 */
[----:B------:R-:W-:Y:S05]  /*09c0*/  CALL.REL.NOINC `($__internal_0_$__cuda_sm20_div_u64) ;  /* 0x0000003000ec7944 */ /* 0x000fea0003c00000 */
.L_x_8:
[----:B------:R-:W-:Y:S05]  /*09d0*/  BSYNC.RECONVERGENT B0 ;  /* 0x0000000000007941 */ /* 0x000fea0003800200 */
.L_x_6:
[----:B------:R-:W-:Y:S01]  /*09e0*/  ISETP.GT.U32.AND P3, PT, R22, R5, PT ;  /* 0x000000051600720c */ /* 0x000fe20003f64070 */
[----:B------:R-:W0:Y:S01]  /*09f0*/  LDCU UR13, c[0x0][0x3f8] ;  /* 0x00007f00ff0d77ac */ /* 0x000e220008000800 */
[----:B------:R-:W-:Y:S01]  /*0a00*/  ISETP.GE.U32.AND P2, PT, R5, R22, PT ;  /* 0x000000160500720c */ /* 0x000fe20003f46070 */
[----:B------:R-:W-:Y:S01]  /*0a10*/  BSSY.RECONVERGENT B0, `(.L_x_9) ;  /* 0x0000028000007945 */ /* 0x000fe20003800200 */
[----:B------:R-:W-:Y:S01]  /*0a20*/  ISETP.GT.U32.AND.EX P3, PT, R11, R4, PT, P3 ;  /* 0x000000040b00720c */ /* 0x000fe20003f64130 */
[----:B------:R-:W1:Y:S01]  /*0a30*/  LDCU UR11, c[0x0][0x400] ;  /* 0x00008000ff0b77ac */ /* 0x000e620008000800 */
[----:B------:R-:W-:Y:S02]  /*0a40*/  ISETP.GE.U32.AND.EX P2, PT, R4, R11, PT, P2 ;  /* 0x0000000b0400720c */ /* 0x000fe40003f46120 */
[----:B------:R-:W-:Y:S01]  /*0a50*/  SEL R10, R22, R5, P3 ;  /* 0x00000005160a7207 */ /* 0x000fe20001800000 */
[----:B------:R-:W2:Y:S01]  /*0a60*/  LDCU UR12, c[0x0][0x3f0] ;  /* 0x00007e00ff0c77ac */ /* 0x000ea20008000800 */
[----:B------:R-:W-:-:S02]  /*0a70*/  SEL R22, RZ, 0x1, P2 ;  /* 0x00000001ff167807 */ /* 0x000fc40001000000 */
[----:B------:R-:W-:Y:S02]  /*0a80*/  SEL R11, R11, R4, P3 ;  /* 0x000000040b0b7207 */ /* 0x000fe40001800000 */
[----:B------:R-:W-:-:S04]  /*0a90*/  IADD3 R10, P2, P4, R10, -R5, -R22 ;  /* 0x800000050a0a7210 */ /* 0x000fc80007c5e816 */
[----:B------:R-:W-:Y:S01]  /*0aa0*/  IADD3.X R8, PT, PT, R11, -0x1, ~R4, P2, P4 ;  /* 0xffffffff0b087810 */ /* 0x000fe200017e8c04 */
[----:B0-----:R-:W-:Y:S01]  /*0ab0*/  ULOP3.LUT UR13, UR13, 0xf, URZ, 0xc0, !UPT ;  /* 0x0000000f0d0d7892 */ /* 0x001fe2000f8ec0ff */
[----:B------:R-:W-:Y:S02]  /*0ac0*/  IADD3 R4, P3, PT, R6, R20, RZ ;  /* 0x0000001406047210 */ /* 0x000fe40007f7e0ff */
[----:B------:R-:W-:Y:S01]  /*0ad0*/  ISETP.NE.U32.AND P2, PT, R8, RZ, PT ;  /* 0x000000ff0800720c */ /* 0x000fe20003f45070 */
[----:B-1----:R-:W-:Y:S02]  /*0ae0*/  ULOP3.LUT UR11, UR11, 0xf, URZ, 0xc0, !UPT ;  /* 0x0000000f0b0b7892 */ /* 0x002fe4000f8ec0ff */
[----:B------:R-:W-:Y:S01]  /*0af0*/  IMAD.X R5, RZ, RZ, R7, P3 ;  /* 0x000000ffff057224 */ /* 0x000fe200018e0607 */
[----:B--2---:R-:W-:-:S09]  /*0b00*/  ULOP3.LUT UR12, UR12, 0xf, URZ, 0xc0, !UPT ;  /* 0x0000000f0c0c7892 */ /* 0x004fd2000f8ec0ff */
        /* <DEDUP_REMOVED lines=21> */
.L_x_10:
[----:B------:R-:W-:Y:S01]  /*0c60*/  IMAD.U32 R9, RZ, RZ, UR26 ;  /* 0x0000001aff097e24 */ /* 0x000fe2000f8e00ff */
[----:B------:R-:W-:-:S07]  /*0c70*/  MOV R12, 0xc90 ;  /* 0x00000c90000c7802 */ /* 0x000fce0000000f00 */
[----:B------:R-:W-:Y:S05]  /*0c80*/  CALL.REL.NOINC `($__internal_0_$__cuda_sm20_div_u64) ;  /* 0x00000030003c7944 */ /* 0x000fea0003c00000 */
.L_x_11:
[----:B------:R-:W-:Y:S05]  /*0c90*/  BSYNC.RECONVERGENT B0 ;  /* 0x0000000000007941 */ /* 0x000fea0003800200 */
.L_x_9:
[----:B------:R-:W-:Y:S01]  /*0ca0*/  IADD3 R6, P5, PT, R6, R22, RZ ;  /* 0x0000001606067210 */ /* 0x000fe20007fbe0ff */
[----:B------:R-:W-:Y:S01]  /*0cb0*/  USHF.L.U32 UR31, UR26, 0x2, URZ ;  /* 0x000000021a1f7899 */ /* 0x000fe200080006ff */
[----:B------:R-:W-:Y:S01]  /*0cc0*/  ISETP.NE.U32.AND P2, PT, RZ, UR11, PT ;  /* 0x0000000bff007c0c */ /* 0x000fe2000bf45070 */
[----:B------:R-:W-:Y:S01]  /*0cd0*/  USHF.R.U32.HI UR30, URZ, 0x1e, UR26 ;  /* 0x0000001eff1e7899 */ /* 0x000fe2000801161a */
[----:B------:R-:W-:Y:S01]  /*0ce0*/  ISETP.NE.U32.AND P3, PT, RZ, UR13, PT ;  /* 0x0000000dff007c0c */ /* 0x000fe2000bf65070 */
[----:B------:R-:W-:Y:S01]  /*0cf0*/  IMAD.X R7, RZ, RZ, R7, P5 ;  /* 0x000000ffff077224 */ /* 0x000fe200028e0607 */
[----:B------:R-:W-:Y:S01]  /*0d00*/  ISETP.NE.U32.AND P4, PT, RZ, UR12, PT ;  /* 0x0000000cff007c0c */ /* 0x000fe2000bf85070 */
[----:B------:R-:W0:Y:S01]  /*0d10*/  LDCU.64 UR24, c[0x0][0x358] ;  /* 0x00006b00ff1877ac */ /* 0x000e220008000a00 */
[----:B------:R-:W-:Y:S02]  /*0d20*/  ISETP.NE.AND.EX P2, PT, RZ, RZ, !P1, P2 ;  /* 0x000000ffff00720c */ /* 0x000fe40004f45320 */
[----:B------:R-:W-:Y:S01]  /*0d30*/  ISETP.NE.AND.EX P3, PT, RZ, RZ, !P1, P3 ;  /* 0x000000ffff00720c */ /* 0x000fe20004f65330 */
[----:B------:R-:W-:Y:S01]  /*0d40*/  USHF.L.U32 UR33, UR26, 0x4, URZ ;  /* 0x000000041a217899 */ /* 0x000fe200080006ff */
[----:B------:R-:W-:Y:S01]  /*0d50*/  ISETP.NE.AND.EX P1, PT, RZ, RZ, !P1, P4 ;  /* 0x000000ffff00720c */ /* 0x000fe20004f25340 */
[----:B------:R-:W-:Y:S01]  /*0d60*/  USHF.R.U32.HI UR32, URZ, 0x1c, UR26 ;  /* 0x0000001cff207899 */ /* 0x000fe2000801161a */
[----:B------:R-:W-:-:S11]  /*0d70*/  UMOV UR4, URZ ;  /* 0x000000ff00047c82 */ /* 0x000fd60008000000 */
.L_x_12:
[----:B0-23--:R-:W0:Y:S01]  /*0d80*/  LDC.64 R8, c[0x0][0x380] ;  /* 0x0000e000ff087b82 */ /* 0x00de220000000a00 */
[----:B------:R-:W-:Y:S06]  /*0d90*/  MEMBAR.SC.SYS ;  /* 0x0000000000007992 */ /* 0x000fec0000003000 */
[----:B------:R-:W-:-:S00]  /*0da0*/  ERRBAR ;  /* 0x00000000000079ab */ /* 0x000fc00000000000 */
[----:B------:R-:W-:Y:S06]  /*0db0*/  CGAERRBAR ;  /* 0x00000000000075ab */ /* 0x000fec0000000000 */
[----:B------:R-:W-:Y:S04]  /*0dc0*/  CCTL.IVALL ;  /* 0x00000000ff00798f */ /* 0x000fe80002000000 */
[----:B0---4-:R-:W2:Y:S02]  /*0dd0*/  LDG.E.STRONG.SYS R10, desc[UR24][R8.64] ;  /* 0x00000018080a7981 */ /* 0x011ea4000c1f5900 */
[----:B--2---:R-:W-:-:S13]  /*0de0*/  ISETP.NE.AND P4, PT, R10, 0x3, PT ;  /* 0x000000030a00780c */ /* 0x004fda0003f85270 */
[----:B-----5:R-:W-:Y:S05]  /*0df0*/  @!P4 EXIT ;  /* 0x000000000000c94d */ /* 0x020fea0003800000 */
[----:B------:R-:W-:-:S13]  /*0e00*/  ISETP.NE.AND P4, PT, R10, 0x1, PT ;  /* 0x000000010a00780c */ /* 0x000fda0003f85270 */
[----:B------:R-:W-:Y:S05]  /*0e10*/  @P4 BRA `(.L_x_12) ;  /* 0xfffffffc00d84947 */ /* 0x000fea000383ffff */
[----:B------:R-:W-:Y:S06]  /*0e20*/  MEMBAR.SC.SYS ;  /* 0x0000000000007992 */ /* 0x000fec0000003000 */
[----:B------:R-:W-:-:S00]  /*0e30*/  ERRBAR ;  /* 0x00000000000079ab */ /* 0x000fc00000000000 */
[----:B------:R-:W-:Y:S06]  /*0e40*/  CGAERRBAR ;  /* 0x00000000000075ab */ /* 0x000fec0000000000 */
[----:B------:R-:W-:Y:S04]  /*0e50*/  CCTL.IVALL ;  /* 0x00000000ff00798f */ /* 0x000fe80002000000 */
[----:B------:R-:W2:Y:S01]  /*0e60*/  LDG.E.STRONG.SYS R11, desc[UR24][R8.64+0x4] ;  /* 0x00000418080b7981 */ /* 0x000ea2000c1f5900 */
[----:B------:R-:W0:Y:S03]  /*0e70*/  LDCU.64 UR34, c[0x0][0x3e8] ;  /* 0x00007d00ff2277ac */ /* 0x000e260008000a00 */
[----:B------:R-:W3:Y:S01]  /*0e80*/  LDG.E.STRONG.SYS R10, desc[UR24][R8.64+0x8] ;  /* 0x00000818080a7981 */ /* 0x000ee2000c1f5900 */
[----:B------:R-:W0:Y:S01]  /*0e90*/  LDCU.64 UR18, c[0x0][0x3c8] ;  /* 0x00007900ff1277ac */ /* 0x000e220008000a00 */
[----:B------:R-:W1:Y:S01]  /*0ea0*/  S2R R24, SR_TID.X ;  /* 0x0000000000187919 */ /* 0x000e620000002100 */
[----:B------:R-:W-:Y:S01]  /*0eb0*/  BSSY.RECONVERGENT B0, `(.L_x_13) ;  /* 0x0000072000007945 */ /* 0x000fe20003800200 */
[----:B-1----:R-:W-:-:S02]  /*0ec0*/  ISETP.LT.U32.AND P4, PT, R24, UR27, PT ;  /* 0x0000001b18007c0c */ /* 0x002fc4000bf81070 */
[----:B---3--:R-:W-:-:S13]  /*0ed0*/  R2UR UR14, R10 ;  /* 0x000000000a0e72ca */ /* 0x008fda00000e0000 */
[----:B------:R-:W-:-:S09]  /*0ee0*/  ULEA UR13, UR14, UR23, 0x3 ;  /* 0x000000170e0d7291 */ /* 0x000fd2000f8e18ff */
[----:B------:R-:W5:Y:S01]  /*0ef0*/  LDL.64 R18, [UR13] ;  /* 0x0000000dff127983 */ /* 0x000f620008100a00 */
[----:B--2---:R-:W-:Y:S01]  /*0f00*/  R2UR UR13, R11 ;  /* 0x000000000b0d72ca */ /* 0x004fe200000e0000 */
[----:B------:R-:W-:-:S05]  /*0f10*/  IMAD.U32 R10, RZ, RZ, UR5 ;  /* 0x00000005ff0a7e24 */ /* 0x000fca000f8e00ff */
[----:B------:R-:W-:-:S07]  /*0f20*/  ISETP.GT.U32.AND.EX P4, PT, R10, RZ, PT, P4 ;  /* 0x000000ff0a00720c */ /* 0x000fce0003f84140 */
[----:B------:R-:W-:Y:S02]  /*0f30*/  USHF.R.S32.HI UR38, URZ, 0x1f, UR13 ;  /* 0x0000001fff267899 */ /* 0x000fe4000801140d */
[----:B0-----:R-:W-:Y:S02]  /*0f40*/  UIMAD.WIDE.U32 UR18, UR13, UR34, UR18 ;  /* 0x000000220d1272a5 */ /* 0x001fe4000f8e0012 */
[----:B------:R-:W-:-:S04]  /*0f50*/  UIMAD UR15, UR38, UR34, URZ ;  /* 0x00000022260f72a4 */ /* 0x000fc8000f8e02ff */
[----:B------:R-:W-:-:S04]  /*0f60*/  UIMAD UR15, UR13, UR35, UR15 ;  /* 0x000000230d0f72a4 */ /* 0x000fc8000f8e020f */
[----:B------:R-:W-:Y:S01]  /*0f70*/  UIADD3 UR22, UPT, UPT, UR19, UR15, URZ ;  /* 0x0000000f13167290 */ /* 0x000fe2000fffe0ff */
[----:B------:R-:W-:Y:S11]  /*0f80*/  @!P4 BRA `(.L_x_14) ;  /* 0x000000040090c947 */ /* 0x000ff60003800000 */
[----:B------:R-:W-:Y:S01]  /*0f90*/  LOP3.LUT R8, R16, 0x3, RZ, 0xc0, !PT ;  /* 0x0000000310087812 */ /* 0x000fe200078ec0ff */
[----:B------:R-:W-:Y:S01]  /*0fa0*/  BSSY.RECONVERGENT B1, `(.L_x_15) ;  /* 0x0000025000017945 */ /* 0x000fe20003800200 */
[----:B------:R-:W-:Y:S02]  /*0fb0*/  IMAD.MOV.U32 R17, RZ, RZ, RZ ;  /* 0x000000ffff117224 */ /* 0x000fe400078e00ff */
[----:B------:R-:W-:-:S04]  /*0fc0*/  ISETP.NE.U32.AND P4, PT, R8, 0x3, PT ;  /* 0x000000030800780c */ /* 0x000fc80003f85070 */
[----:B------:R-:W-:-:S13]  /*0fd0*/  ISETP.NE.AND.EX P4, PT, RZ, RZ, PT, P4 ;  /* 0x000000ffff00720c */ /* 0x000fda0003f85340 */
[----:B------:R-:W-:Y:S05]  /*0fe0*/  @!P4 BRA `(.L_x_16) ;  /* 0x000000000080c947 */ /* 0x000fea0003800000 */
[----:B------:R-:W-:Y:S01]  /*0ff0*/  IMAD.SHL.U32 R13, R24, 0x10, RZ ;  /* 0x00000010180d7824 */ /* 0x000fe200078e00ff */
[----:B------:R-:W-:-:S04]  /*1000*/  SHF.R.U32.HI R17, RZ, 0x1c, R24 ;  /* 0x0000001cff117819 */ /* 0x000fc80000011618 */
[----:B-----5:R-:W-:-:S05]  /*1010*/  IADD3 R14, P4, PT, R18, R13, RZ ;  /* 0x0000000d120e7210 */ /* 0x020fca0007f9e0ff */
[----:B------:R-:W-:-:S05]  /*1020*/  IMAD.X R15, R19, 0x1, R17, P4 ;  /* 0x00000001130f7824 */ /* 0x000fca00020e0611 */
[----:B------:R-:W2:Y:S01]  /*1030*/  LD.E.128 R8, desc[UR24][R14.64] ;  /* 0x000000180e087980 */ /* 0x000ea2000c101d00 */
[----:B------:R-:W-:Y:S02]  /*1040*/  IADD3 R12, P4, PT, R13, UR18, RZ ;  /* 0x000000120d0c7c10 */ /* 0x000fe4000ff9e0ff */
[----:B------:R-:W-:Y:S02]  /*1050*/  IADD3 R24, P5, PT, R24, UR26, RZ ;  /* 0x0000001a18187c10 */ /* 0x000fe4000ffbe0ff */
[----:B------:R-:W-:Y:S02]  /*1060*/  IADD3.X R13, PT, PT, R17, UR22, RZ, P4, !PT ;  /* 0x00000016110d7c10 */ /* 0x000fe4000a7fe4ff */
[----:B------:R-:W-:Y:S01]  /*1070*/  LOP3.LUT P4, RZ, R16, 0x3, RZ, 0xc0, !PT ;  /* 0x0000000310ff7812 */ /* 0x000fe2000788c0ff */
[----:B------:R-:W-:Y:S02]  /*1080*/  IMAD.X R17, RZ, RZ, RZ, P5 ;  /* 0x000000ffff117224 */ /* 0x000fe400028e06ff */
[----:B--2---:R0:W-:Y:S10]  /*1090*/  STG.E.128 desc[UR24][R12.64], R8 ;  /* 0x000000080c007986 */ /* 0x0041f4000c101d18 */
[----:B------:R-:W-:Y:S05]  /*10a0*/  @!P4 BRA `(.L_x_16) ;  /* 0x000000000050c947 */ /* 0x000fea0003800000 */
[----:B------:R-:W-:-:S04]  /*10b0*/  IADD3 R14, P4, PT, R14, UR33, RZ ;  /* 0x000000210e0e7c10 */ /* 0x000fc8000ff9e0ff */
[----:B------:R-:W-:-:S05]  /*10c0*/  IADD3.X R15, PT, PT, R15, UR32, RZ, P4, !PT ;  /* 0x000000200f0f7c10 */ /* 0x000fca000a7fe4ff */
[----:B0-----:R-:W2:Y:S01]  /*10d0*/  LD.E.128 R8, desc[UR24][R14.64] ;  /* 0x000000180e087980 */ /* 0x001ea2000c101d00 */
[----:B------:R-:W-:Y:S02]  /*10e0*/  IADD3 R12, P4, PT, R12, UR33, RZ ;  /* 0x000000210c0c7c10 */ /* 0x000fe4000ff9e0ff */
[----:B------:R-:W-:Y:S02]  /*10f0*/  LOP3.LUT R20, R16, 0x3, RZ, 0xc0, !PT ;  /* 0x0000000310147812 */ /* 0x000fe400078ec0ff */
[----:B------:R-:W-:Y:S02]  /*1100*/  IADD3.X R13, PT, PT, R13, UR32, RZ, P4, !PT ;  /* 0x000000200d0d7c10 */ /* 0x000fe4000a7fe4ff */
[----:B------:R-:W-:Y:S02]  /*1110*/  ISETP.NE.U32.AND P4, PT, R20, 0x1, PT ;  /* 0x000000011400780c */ /* 0x000fe40003f85070 */
[----:B------:R-:W-:Y:S02]  /*1120*/  IADD3 R24, P5, PT, R24, UR26, RZ ;  /* 0x0000001a18187c10 */ /* 0x000fe4000ffbe0ff */
[----:B------:R-:W-:-:S03]  /*1130*/  ISETP.NE.AND.EX P4, PT, RZ, RZ, PT, P4 ;  /* 0x000000ffff00720c */ /* 0x000fc60003f85340 */
[----:B------:R-:W-:Y:S01]  /*1140*/  IMAD.X R17, RZ, RZ, R17, P5 ;  /* 0x000000ffff117224 */ /* 0x000fe200028e0611 */
[----:B--2---:R1:W-:Y:S09]  /*1150*/  STG.E.128 desc[UR24][R12.64], R8 ;  /* 0x000000080c007986 */ /* 0x0043f2000c101d18 */
[----:B------:R-:W-:Y:S05]  /*1160*/  @!P4 BRA `(.L_x_16) ;  /* 0x000000000020c947 */ /* 0x000fea0003800000 */
[----:B-1----:R-:W-:-:S04]  /*1170*/  IADD3 R8, P4, PT, R14, UR33, RZ ;  /* 0x000000210e087c10 */ /* 0x002fc8000ff9e0ff */
[----:B------:R-:W-:-:S06]  /*1180*/  IADD3.X R9, PT, PT, R15, UR32, RZ, P4, !PT ;  /* 0x000000200f097c10 */ /* 0x000fcc000a7fe4ff */
[----:B------:R-:W2:Y:S01]  /*1190*/  LD.E.128 R8, desc[UR24][R8.64] ;  /* 0x0000001808087980 */ /* 0x000ea2000c101d00 */
[----:B------:R-:W-:-:S04]  /*11a0*/  IADD3 R12, P4, PT, R12, UR33, RZ ;  /* 0x000000210c0c7c10 */ /* 0x000fc8000ff9e0ff */
[----:B------:R-:W-:Y:S02]  /*11b0*/  IADD3.X R13, PT, PT, R13, UR32, RZ, P4, !PT ;  /* 0x000000200d0d7c10 */ /* 0x000fe4000a7fe4ff */
[----:B------:R-:W-:-:S05]  /*11c0*/  IADD3 R24, P4, PT, R24, UR26, RZ ;  /* 0x0000001a18187c10 */ /* 0x000fca000ff9e0ff */
[----:B------:R-:W-:Y:S01]  /*11d0*/  IMAD.X R17, RZ, RZ, R17, P4 ;  /* 0x000000ffff117224 */ /* 0x000fe200020e0611 */
[----:B--2---:R2:W-:Y:S07]  /*11e0*/  STG.E.128 desc[UR24][R12.64], R8 ;  /* 0x000000080c007986 */ /* 0x0045ee000c101d18 */
.L_x_16:
[----:B------:R-:W-:Y:S05]  /*11f0*/  BSYNC.RECONVERGENT B1 ;  /* 0x0000000000017941 */ /* 0x000fea0003800200 */
.L_x_15:
[----:B------:R-:W-:-:S04]  /*1200*/  ISETP.GE.U32.AND P4, PT, R16, 0x3, PT ;  /* 0x000000031000780c */ /* 0x000fc80003f86070 */
[----:B------:R-:W-:-:S13]  /*1210*/  ISETP.GE.U32.AND.EX P4, PT, R0, RZ, PT, P4 ;  /* 0x000000ff0000720c */ /* 0x000fda0003f86140 */
[----:B------:R-:W-:Y:S05]  /*1220*/  @!P4 BRA `(.L_x_14) ;  /* 0x0000000000e8c947 */ /* 0x000fea0003800000 */
[----:B------:R-:W3:Y:S01]  /*1230*/  LDCU.64 UR20, c[0x0][0x3c8] ;  /* 0x00007900ff1477ac */ /* 0x000ee20008000a00 */
[----:B012---:R-:W-:Y:S01]  /*1240*/  IMAD.U32 R9, RZ, RZ, UR13 ;  /* 0x0000000dff097e24 */ /* 0x007fe2000f8e00ff */
[C---:B------:R-:W-:Y:S01]  /*1250*/  SHF.L.U64.HI R25, R24.reuse, 0x4, R17 ;  /* 0x0000000418197819 */ /* 0x040fe20000010211 */
[----:B------:R-:W-:Y:S01]  /*1260*/  IMAD.U32 R11, RZ, RZ, UR13 ;  /* 0x0000000dff0b7e24 */ /* 0x000fe2000f8e00ff */
[----:B------:R-:W0:Y:S01]  /*1270*/  LDCU.64 UR16, c[0x0][0x3c8] ;  /* 0x00007900ff1077ac */ /* 0x000e220008000a00 */
[----:B------:R-:W-:Y:S02]  /*1280*/  IMAD.U32 R13, RZ, RZ, UR13 ;  /* 0x0000000dff0d7e24 */ /* 0x000fe4000f8e00ff */
[----:B------:R-:W-:Y:S01]  /*1290*/  IMAD.SHL.U32 R26, R24, 0x10, RZ ;  /* 0x00000010181a7824 */ /* 0x000fe200078e00ff */
[----:B------:R-:W-:-:S04]  /*12a0*/  UIMAD UR15, UR38, UR34, URZ ;  /* 0x00000022260f72a4 */ /* 0x000fc8000f8e02ff */
[----:B------:R-:W-:Y:S02]  /*12b0*/  UIMAD UR15, UR13, UR35, UR15 ;  /* 0x000000230d0f72a4 */ /* 0x000fe4000f8e020f */
[----:B---3--:R-:W-:Y:S02]  /*12c0*/  UIADD3 UR20, UP0, UPT, UR33, UR20, URZ ;  /* 0x0000001421147290 */ /* 0x008fe4000ff1e0ff */
[----:B0-----:R-:W-:Y:S02]  /*12d0*/  UIMAD.WIDE.U32 UR36, UR26, 0x20, UR16 ;  /* 0x000000201a2478a5 */ /* 0x001fe4000f8e0010 */
[----:B------:R-:W-:Y:S02]  /*12e0*/  UIMAD.WIDE.U32 UR16, UR26, 0x30, UR16 ;  /* 0x000000301a1078a5 */ /* 0x000fe4000f8e0010 */
[----:B------:R-:W-:Y:S01]  /*12f0*/  IMAD.U32 R30, RZ, RZ, UR20 ;  /* 0x00000014ff1e7e24 */ /* 0x000fe2000f8e00ff */
[----:B------:R-:W-:Y:S01]  /*1300*/  UIADD3.X UR21, UPT, UPT, UR32, UR21, URZ, UP0, !UPT ;  /* 0x0000001520157290 */ /* 0x000fe200087fe4ff */
[----:B------:R-:W-:-:S02]  /*1310*/  IMAD.U32 R22, RZ, RZ, UR36 ;  /* 0x00000024ff167e24 */ /* 0x000fc4000f8e00ff */
[----:B------:R-:W-:Y:S02]  /*1320*/  IMAD.U32 R23, RZ, RZ, UR37 ;  /* 0x00000025ff177e24 */ /* 0x000fe4000f8e00ff */
[----:B------:R-:W-:Y:S02]  /*1330*/  IMAD.U32 R20, RZ, RZ, UR16 ;  /* 0x00000010ff147e24 */ /* 0x000fe4000f8e00ff */
[----:B------:R-:W-:Y:S02]  /*1340*/  IMAD.U32 R21, RZ, RZ, UR17 ;  /* 0x00000011ff157e24 */ /* 0x000fe4000f8e00ff */
[----:B------:R-:W-:Y:S02]  /*1350*/  IMAD.U32 R31, RZ, RZ, UR21 ;  /* 0x00000015ff1f7e24 */ /* 0x000fe4000f8e00ff */
[----:B------:R-:W-:-:S04]  /*1360*/  IMAD.WIDE.U32 R22, R11, UR34, R22 ;  /* 0x000000220b167c25 */ /* 0x000fc8000f8e0016 */
[----:B------:R-:W-:-:S04]  /*1370*/  IMAD.WIDE.U32 R20, R13, UR34, R20 ;  /* 0x000000220d147c25 */ /* 0x000fc8000f8e0014 */
[----:B------:R-:W-:-:S04]  /*1380*/  IMAD.WIDE.U32 R30, R9, UR34, R30 ;  /* 0x00000022091e7c25 */ /* 0x000fc8000f8e001e */
[----:B------:R-:W-:Y:S02]  /*1390*/  VIADD R27, R23, UR15 ;  /* 0x0000000f171b7c36 */ /* 0x000fe40008000000 */
[----:B------:R-:W-:Y:S02]  /*13a0*/  VIADD R28, R21, UR15 ;  /* 0x0000000f151c7c36 */ /* 0x000fe40008000000 */
[----:B------:R-:W-:-:S07]  /*13b0*/  VIADD R29, R31, UR15 ;  /* 0x0000000f1f1d7c36 */ /* 0x000fce0008000000 */
.L_x_17:
[----:B-----5:R-:W-:-:S05]  /*13c0*/  IADD3 R34, P4, PT, R18, R26, RZ ;  /* 0x0000001a12227210 */ /* 0x020fca0007f9e0ff */
[----:B------:R-:W-:-:S05]  /*13d0*/  IMAD.X R35, R19, 0x1, R25, P4 ;  /* 0x0000000113237824 */ /* 0x000fca00020e0619 */
[----:B------:R-:W2:Y:S01]  /*13e0*/  LD.E.128 R8, desc[UR24][R34.64] ;  /* 0x0000001822087980 */ /* 0x000ea2000c101d00 */
[----:B------:R-:W-:Y:S02]  /*13f0*/  IADD3 R14, P4, PT, R26, UR18, RZ ;  /* 0x000000121a0e7c10 */ /* 0x000fe4000ff9e0ff */
[----:B------:R-:W-:Y:S02]  /*1400*/  IADD3 R12, P5, PT, R34, UR33, RZ ;  /* 0x00000021220c7c10 */ /* 0x000fe4000ffbe0ff */
[----:B------:R-:W-:Y:S02]  /*1410*/  IADD3.X R15, PT, PT, R25, UR22, RZ, P4, !PT ;  /* 0x00000016190f7c10 */ /* 0x000fe4000a7fe4ff */
[----:B------:R-:W-:Y:S01]  /*1420*/  IADD3.X R13, PT, PT, R35, UR32, RZ, P5, !PT ;  /* 0x00000020230d7c10 */ /* 0x000fe2000affe4ff */
[----:B------:R-:W0:Y:S02]  /*1430*/  LDC R32, c[0x0][0x360] ;  /* 0x0000d800ff207b82 */ /* 0x000e240000000800 */
[----:B--2---:R1:W-:Y:S04]  /*1440*/  STG.E.128 desc[UR24][R14.64], R8 ;  /* 0x000000080e007986 */ /* 0x0043e8000c101d18 */
[----:B-1----:R1:W2:Y:S02]  /*1450*/  LD.E.128 R8, desc[UR24][R12.64] ;  /* 0x000000180c087980 */ /* 0x0022a4000c101d00 */
[----:B-1----:R-:W-:-:S05]  /*1460*/  IADD3 R12, P4, PT, R26, R30, RZ ;  /* 0x0000001e1a0c7210 */ /* 0x002fca0007f9e0ff */
[----:B------:R-:W-:-:S05]  /*1470*/  IMAD.X R13, R25, 0x1, R29, P4 ;  /* 0x00000001190d7824 */ /* 0x000fca00020e061d */
[----:B--2---:R0:W-:Y:S02]  /*1480*/  STG.E.128 desc[UR24][R12.64], R8 ;  /* 0x000000080c007986 */ /* 0x0041e4000c101d18 */
[----:B0-----:R-:W-:-:S06]  /*1490*/  IMAD.WIDE.U32 R12, R32, 0x20, R34 ;  /* 0x00000020200c7825 */ /* 0x001fcc00078e0022 */
[----:B------:R-:W2:Y:S01]  /*14a0*/  LD.E.128 R12, desc[UR24][R12.64] ;  /* 0x000000180c0c7980 */ /* 0x000ea2000c101d00 */
[----:B------:R-:W-:Y:S01]  /*14b0*/  IADD3 R36, P4, PT, R26, R22, RZ ;  /* 0x000000161a247210 */ /* 0x000fe20007f9e0ff */
[----:B------:R-:W-:-:S04]  /*14c0*/  IMAD.WIDE.U32 R8, R32, 0x30, R34 ;  /* 0x0000003020087825 */ /* 0x000fc800078e0022 */
[----:B------:R-:W-:-:S05]  /*14d0*/  IMAD.X R37, R25, 0x1, R27, P4 ;  /* 0x0000000119257824 */ /* 0x000fca00020e061b */
[----:B--2---:R0:W-:Y:S04]  /*14e0*/  STG.E.128 desc[UR24][R36.64], R12 ;  /* 0x0000000c24007986 */ /* 0x0041e8000c101d18 */
[----:B------:R-:W2:Y:S01]  /*14f0*/  LD.E.128 R8, desc[UR24][R8.64] ;  /* 0x0000001808087980 */ /* 0x000ea2000c101d00 */
[----:B0-----:R-:W-:-:S05]  /*1500*/  IADD3 R12, P4, PT, R26, R20, RZ ;  /* 0x000000141a0c7210 */ /* 0x001fca0007f9e0ff */
[----:B------:R-:W-:Y:S01]  /*1510*/  IMAD.X R13, R25, 0x1, R28, P4 ;  /* 0x00000001190d7824 */ /* 0x000fe200020e061c */
[----:B------:R-:W-:-:S04]  /*1520*/  IADD3 R24, P4, PT, R24, UR31, RZ ;  /* 0x0000001f18187c10 */ /* 0x000fc8000ff9e0ff */
[----:B------:R-:W-:Y:S02]  /*1530*/  IADD3.X R17, PT, PT, R17, UR30, RZ, P4, !PT ;  /* 0x0000001e11117c10 */ /* 0x000fe4000a7fe4ff */
[----:B------:R-:W-:-:S04]  /*1540*/  ISETP.GE.U32.AND P4, PT, R24, UR27, PT ;  /* 0x0000001b18007c0c */ /* 0x000fc8000bf86070 */
[----:B------:R-:W-:Y:S01]  /*1550*/  ISETP.GE.U32.AND.EX P4, PT, R17, UR5, PT, P4 ;  /* 0x0000000511007c0c */ /* 0x000fe2000bf86140 */
[----:B--2---:R0:W-:Y:S02]  /*1560*/  STG.E.128 desc[UR24][R12.64], R8 ;  /* 0x000000080c007986 */ /* 0x0041e4000c101d18 */
[----:B0-----:R-:W-:Y:S02]  /*1570*/  IMAD.MOV.U32 R8, RZ, RZ, R26 ;  /* 0x000000ffff087224 */ /* 0x001fe400078e001a */
[----:B------:R-:W-:Y:S02]  /*1580*/  IMAD.MOV.U32 R9, RZ, RZ, R25 ;  /* 0x000000ffff097224 */ /* 0x000fe400078e0019 */
[----:B------:R-:W-:-:S04]  /*1590*/  IMAD.WIDE.U32 R32, R32, 0x40, R8 ;  /* 0x0000004020207825 */ /* 0x000fc800078e0008 */
[----:B------:R-:W-:Y:S02]  /*15a0*/  IMAD.MOV.U32 R26, RZ, RZ, R32 ;  /* 0x000000ffff1a7224 */ /* 0x000fe400078e0020 */
[----:B------:R-:W-:Y:S01]  /*15b0*/  IMAD.MOV.U32 R25, RZ, RZ, R33 ;  /* 0x000000ffff197224 */ /* 0x000fe200078e0021 */
[----:B------:R-:W-:Y:S06]  /*15c0*/  @!P4 BRA `(.L_x_17) ;  /* 0xfffffffc007cc947 */ /* 0x000fec000383ffff */
.L_x_14:
[----:B------:R-:W-:Y:S05]  /*15d0*/  BSYNC.RECONVERGENT B0 ;  /* 0x0000000000007941 */ /* 0x000fea0003800200 */
.L_x_13:
[----:B------:R-:W-:Y:S04]  /*15e0*/  BSSY.RECONVERGENT B0, `(.L_x_18) ;  /* 0x0000052000007945 */ /* 0x000fe80003800200 */
[----:B------:R-:W-:Y:S05]  /*15f0*/  @!P0 BRA `(.L_x_19) ;  /* 0x0000000400408947 */ /* 0x000fea0003800000 */
[----:B------:R-:W-:Y:S01]  /*1600*/  ULOP3.LUT UR15, UR34, 0xfffffff0, URZ, 0xc0, !UPT ;  /* 0xfffffff0220f7892 */ /* 0x000fe2000f8ec0ff */
[----:B012---:R-:W0:Y:S05]  /*1610*/  LDC R12, c[0x0][0x3e8] ;  /* 0x0000fa00ff0c7b82 */ /* 0x007e2a0000000800 */
[----:B-----5:R-:W-:-:S04]  /*1620*/  IADD3 R8, P4, PT, R18, UR15, RZ ;  /* 0x0000000f12087c10 */ /* 0x020fc8000ff9e0ff */
[----:B------:R-:W-:-:S05]  /*1630*/  IADD3.X R9, PT, PT, R19, UR35, RZ, P4, !PT ;  /* 0x0000002313097c10 */ /* 0x000fca000a7fe4ff */
[----:B------:R-:W2:Y:S01]  /*1640*/  LD.E.U8 R13, desc[UR24][R8.64] ;  /* 0x00000018080d7980 */ /* 0x000ea2000c101100 */
[----:B------:R-:W-:-:S04]  /*1650*/  UIADD3 UR15, UP0, UPT, UR15, UR18, URZ ;  /* 0x000000120f0f7290 */ /* 0x000fc8000ff1e0ff */
[----:B------:R-:W-:Y:S02]  /*1660*/  UIADD3.X UR16, UPT, UPT, UR22, UR35, URZ, UP0, !UPT ;  /* 0x0000002316107290 */ /* 0x000fe400087fe4ff */
[----:B------:R-:W-:Y:S01]  /*1670*/  IMAD.U32 R10, RZ, RZ, UR15 ;  /* 0x0000000fff0a7e24 */ /* 0x000fe2000f8e00ff */
[----:B0-----:R-:W-:-:S03]  /*1680*/  LOP3.LUT R12, R12, 0xf, RZ, 0xc0, !PT ;  /* 0x0000000f0c0c7812 */ /* 0x001fc600078ec0ff */
[----:B------:R-:W-:Y:S01]  /*1690*/  IMAD.U32 R11, RZ, RZ, UR16 ;  /* 0x00000010ff0b7e24 */ /* 0x000fe2000f8e00ff */
[----:B------:R-:W-:-:S04]  /*16a0*/  ISETP.NE.U32.AND P4, PT, R12, 0x1, PT ;  /* 0x000000010c00780c */ /* 0x000fc80003f85070 */
[----:B------:R-:W-:Y:S01]  /*16b0*/  ISETP.NE.AND.EX P4, PT, RZ, RZ, PT, P4 ;  /* 0x000000ffff00720c */ /* 0x000fe20003f85340 */
[----:B--2---:R3:W-:-:S12]  /*16c0*/  STG.E.U8 desc[UR24][R10.64], R13 ;  /* 0x0000000d0a007986 */ /* 0x0047d8000c101118 */
[----:B------:R-:W-:Y:S05]  /*16d0*/  @!P4 BRA `(.L_x_19) ;  /* 0x000000040008c947 */ /* 0x000fea0003800000 */
[----:B---3--:R-:W2:Y:S01]  /*16e0*/  LD.E.U8 R13, desc[UR24][R8.64+0x1] ;  /* 0x00000118080d7980 */ /* 0x008ea2000c101100 */
[----:B------:R-:W-:-:S04]  /*16f0*/  ISETP.NE.U32.AND P4, PT, R12, 0x2, PT ;  /* 0x000000020c00780c */ /* 0x000fc80003f85070 */
[----:B------:R-:W-:Y:S01]  /*1700*/  ISETP.NE.AND.EX P4, PT, RZ, RZ, PT, P4 ;  /* 0x000000ffff00720c */ /* 0x000fe20003f85340 */
[----:B--2---:R4:W-:-:S12]  /*1710*/  STG.E.U8 desc[UR24][R10.64+0x1], R13 ;  /* 0x0000010d0a007986 */ /* 0x0049d8000c101118 */
[----:B------:R-:W-:Y:S05]  /*1720*/  @!P4 BRA `(.L_x_19) ;  /* 0x0000000000f4c947 */ /* 0x000fea0003800000 */
[----:B----4-:R-:W2:Y:S01]  /*1730*/  LD.E.U8 R13, desc[UR24][R8.64+0x2] ;  /* 0x00000218080d7980 */ /* 0x010ea2000c101100 */
[----:B------:R-:W-:-:S04]  /*1740*/  ISETP.NE.U32.AND P4, PT, R12, 0x3, PT ;  /* 0x000000030c00780c */ /* 0x000fc80003f85070 */
[----:B------:R-:W-:Y:S01]  /*1750*/  ISETP.NE.AND.EX P4, PT, RZ, RZ, PT, P4 ;  /* 0x000000ffff00720c */ /* 0x000fe20003f85340 */
[----:B--2---:R0:W-:-:S12]  /*1760*/  STG.E.U8 desc[UR24][R10.64+0x2], R13 ;  /* 0x0000020d0a007986 */ /* 0x0041d8000c101118 */
[----:B------:R-:W-:Y:S05]  /*1770*/  @!P4 BRA `(.L_x_19) ;  /* 0x0000000000e0c947 */ /* 0x000fea0003800000 */
[----:B0-----:R-:W2:Y:S01]  /*1780*/  LD.E.U8 R13, desc[UR24][R8.64+0x3] ;  /* 0x00000318080d7980 */ /* 0x001ea2000c101100 */
        /* <DEDUP_REMOVED lines=53> */
[----:B------:R-:W2:Y:S04]  /*1ae0*/  @P4 LD.E.U8 R15, desc[UR24][R8.64+0xe] ;  /* 0x00000e18080f4980 */ /* 0x000ea8000c101100 */
[----:B--2---:R0:W-:Y:S02]  /*1af0*/  @P4 STG.E.U8 desc[UR24][R10.64+0xe], R15 ;  /* 0x00000e0f0a004986 */ /* 0x0041e4000c101118 */
.L_x_19:
[----:B------:R-:W-:Y:S05]  /*1b00*/  BSYNC.RECONVERGENT B0 ;  /* 0x0000000000007941 */ /* 0x000fea0003800200 */
.L_x_18:
[----:B------:R-:W3:Y:S01]  /*1b10*/  S2R R17, SR_TID.X ;  /* 0x0000000000117919 */ /* 0x000ee20000002100 */
[----:B------:R-:W4:Y:S01]  /*1b20*/  LDCU.64 UR34, c[0x0][0x3f0] ;  /* 0x00007e00ff2277ac */ /* 0x000f220008000a00 */
[----:B------:R-:W4:Y:S01]  /*1b30*/  LDCU.64 UR16, c[0x0][0x3d0] ;  /* 0x00007a00ff1077ac */ /* 0x000f220008000a00 */
[----:B012---:R-:W-:Y:S01]  /*1b40*/  IMAD.U32 R8, RZ, RZ, UR7 ;  /* 0x00000007ff087e24 */ /* 0x007fe2000f8e00ff */
[----:B------:R-:W-:Y:S02]  /*1b50*/  ULEA UR15, UR14, UR28, 0x3 ;  /* 0x0000001c0e0f7291 */ /* 0x000fe4000f8e18ff */
[----:B------:R-:W-:-:S07]  /*1b60*/  USHF.R.S32.HI UR19, URZ, 0x1f, UR13 ;  /* 0x0000001fff137899 */ /* 0x000fce000801140d */
[----:B------:R-:W5:Y:S01]  /*1b70*/  LDL.64 R22, [UR15] ;  /* 0x0000000fff167983 */ /* 0x000f620008100a00 */
[----:B----4-:R-:W-:Y:S01]  /*1b80*/  UIMAD UR15, UR19, UR34, URZ ;  /* 0x00000022130f72a4 */ /* 0x010fe2000f8e02ff */
[----:B------:R-:W-:Y:S01]  /*1b90*/  BSSY.RECONVERGENT B0, `(.L_x_20) ;  /* 0x0000055000007945 */ /* 0x000fe20003800200 */
[----:B------:R-:W-:Y:S02]  /*1ba0*/  UIMAD.WIDE.U32 UR16, UR13, UR34, UR16 ;  /* 0x000000220d1072a5 */ /* 0x000fe4000f8e0010 */
[----:B------:R-:W-:-:S04]  /*1bb0*/  UIMAD UR15, UR13, UR35, UR15 ;  /* 0x000000230d0f72a4 */ /* 0x000fc8000f8e020f */
[----:B------:R-:W-:Y:S01]  /*1bc0*/  UIADD3 UR18, UPT, UPT, UR17, UR15, URZ ;  /* 0x0000000f11127290 */ /* 0x000fe2000fffe0ff */
[C---:B---3--:R-:W-:Y:S02]  /*1bd0*/  ISETP.LT.U32.AND P4, PT, R17.reuse, UR6, PT ;  /* 0x0000000611007c0c */ /* 0x048fe4000bf81070 */
[----:B------:R-:W-:Y:S02]  /*1be0*/  IADD3 R21, P5, PT, R17, UR26, RZ ;  /* 0x0000001a11157c10 */ /* 0x000fe4000ffbe0ff */
[----:B------:R-:W-:Y:S02]  /*1bf0*/  ISETP.GT.U32.AND.EX P4, PT, R8, RZ, PT, P4 ;  /* 0x000000ff0800720c */ /* 0x000fe40003f84140 */
[----:B-----5:R-:W-:Y:S01]  /*1c00*/  IADD3 R19, P6, PT, R21, UR26, RZ ;  /* 0x0000001a15137c10 */ /* 0x020fe2000ffde0ff */
[----:B------:R-:W-:-:S04]  /*1c10*/  IMAD.X R20, RZ, RZ, RZ, P5 ;  /* 0x000000ffff147224 */ /* 0x000fc800028e06ff */
[----:B------:R-:W-:-:S06]  /*1c20*/  IMAD.X R18, RZ, RZ, R20, P6 ;  /* 0x000000ffff127224 */ /* 0x000fcc00030e0614 */
[----:B------:R-:W-:Y:S05]  /*1c30*/  @!P4 BRA `(.L_x_21) ;  /* 0x000000040028c947 */ /* 0x000fea0003800000 */
[----:B------:R-:W-:Y:S01]  /*1c40*/  LOP3.LUT R24, R2, 0x3, RZ, 0xc0, !PT ;  /* 0x0000000302187812 */ /* 0x000fe200078ec0ff */
[----:B------:R-:W-:Y:S01]  /*1c50*/  BSSY.RECONVERGENT B1, `(.L_x_22) ;  /* 0x0000026000017945 */ /* 0x000fe20003800200 */
[----:B------:R-:W-:Y:S02]  /*1c60*/  IMAD.MOV.U32 R29, RZ, RZ, R17 ;  /* 0x000000ffff1d7224 */ /* 0x000fe400078e0011 */
[----:B------:R-:W-:Y:S01]  /*1c70*/  ISETP.NE.U32.AND P4, PT, R24, 0x3, PT ;  /* 0x000000031800780c */ /* 0x000fe20003f85070 */
[----:B------:R-:W-:-:S03]  /*1c80*/  IMAD.MOV.U32 R28, RZ, RZ, RZ ;  /* 0x000000ffff1c7224 */ /* 0x000fc600078e00ff */
[----:B------:R-:W-:-:S13]  /*1c90*/  ISETP.NE.AND.EX P4, PT, RZ, RZ, PT, P4 ;  /* 0x000000ffff00720c */ /* 0x000fda0003f85340 */
[----:B------:R-:W-:Y:S05]  /*1ca0*/  @!P4 BRA `(.L_x_23) ;  /* 0x000000000080c947 */ /* 0x000fea0003800000 */
[----:B------:R-:W-:Y:S01]  /*1cb0*/  IMAD.SHL.U32 R13, R17, 0x10, RZ ;  /* 0x00000010110d7824 */ /* 0x000fe200078e00ff */
[----:B------:R-:W-:-:S04]  /*1cc0*/  SHF.R.U32.HI R25, RZ, 0x1c, R17 ;  /* 0x0000001cff197819 */ /* 0x000fc80000011611 */
[----:B------:R-:W-:-:S05]  /*1cd0*/  IADD3 R14, P4, PT, R22, R13, RZ ;  /* 0x0000000d160e7210 */ /* 0x000fca0007f9e0ff */
[----:B------:R-:W-:-:S05]  /*1ce0*/  IMAD.X R15, R23, 0x1, R25, P4 ;  /* 0x00000001170f7824 */ /* 0x000fca00020e0619 */
[----:B------:R-:W2:Y:S01]  /*1cf0*/  LD.E.128 R8, desc[UR24][R14.64] ;  /* 0x000000180e087980 */ /* 0x000ea2000c101d00 */
[----:B------:R-:W-:Y:S01]  /*1d00*/  IADD3 R12, P4, PT, R13, UR16, RZ ;  /* 0x000000100d0c7c10 */ /* 0x000fe2000ff9e0ff */
[----:B------:R-:W-:Y:S02]  /*1d10*/  IMAD.MOV.U32 R29, RZ, RZ, R21 ;  /* 0x000000ffff1d7224 */ /* 0x000fe400078e0015 */
[----:B------:R-:W-:Y:S01]  /*1d20*/  IMAD.MOV.U32 R28, RZ, RZ, R20 ;  /* 0x000000ffff1c7224 */ /* 0x000fe200078e0014 */
[----:B------:R-:W-:Y:S02]  /*1d30*/  IADD3.X R13, PT, PT, R25, UR18, RZ, P4, !PT ;  /* 0x00000012190d7c10 */ /* 0x000fe4000a7fe4ff */
[----:B------:R-:W-:-:S04]  /*1d40*/  ISETP.NE.U32.AND P4, PT, R24, RZ, PT ;  /* 0x000000ff1800720c */ /* 0x000fc80003f85070 */
[----:B------:R-:W-:Y:S01]  /*1d50*/  ISETP.NE.AND.EX P4, PT, RZ, RZ, PT, P4 ;  /* 0x000000ffff00720c */ /* 0x000fe20003f85340 */
[----:B--2---:R0:W-:-:S12]  /*1d60*/  STG.E.128 desc[UR24][R12.64], R8 ;  /* 0x000000080c007986 */ /* 0x0041d8000c101d18 */
[----:B------:R-:W-:Y:S05]  /*1d70*/  @!P4 BRA `(.L_x_23) ;  /* 0x00000000004cc947 */ /* 0x000fea0003800000 */
[----:B------:R-:W-:-:S04]  /*1d80*/  IADD3 R14, P4, PT, R14, UR33, RZ ;  /* 0x000000210e0e7c10 */ /* 0x000fc8000ff9e0ff */
[----:B------:R-:W-:-:S05]  /*1d90*/  IADD3.X R15, PT, PT, R15, UR32, RZ, P4, !PT ;  /* 0x000000200f0f7c10 */ /* 0x000fca000a7fe4ff */
[----:B0-----:R-:W2:Y:S01]  /*1da0*/  LD.E.128 R8, desc[UR24][R14.64] ;  /* 0x000000180e087980 */ /* 0x001ea2000c101d00 */
[----:B------:R-:W-:Y:S01]  /*1db0*/  IADD3 R12, P4, PT, R12, UR33, RZ ;  /* 0x000000210c0c7c10 */ /* 0x000fe2000ff9e0ff */
[----:B------:R-:W-:Y:S02]  /*1dc0*/  IMAD.MOV.U32 R29, RZ, RZ, R19 ;  /* 0x000000ffff1d7224 */ /* 0x000fe400078e0013 */
[----:B------:R-:W-:Y:S01]  /*1dd0*/  IMAD.MOV.U32 R28, RZ, RZ, R18 ;  /* 0x000000ffff1c7224 */ /* 0x000fe200078e0012 */
[----:B------:R-:W-:Y:S02]  /*1de0*/  IADD3.X R13, PT, PT, R13, UR32, RZ, P4, !PT ;  /* 0x000000200d0d7c10 */ /* 0x000fe4000a7fe4ff */
[----:B------:R-:W-:-:S04]  /*1df0*/  ISETP.NE.U32.AND P4, PT, R24, 0x1, PT ;  /* 0x000000011800780c */ /* 0x000fc80003f85070 */
[----:B------:R-:W-:Y:S01]  /*1e00*/  ISETP.NE.AND.EX P4, PT, RZ, RZ, PT, P4 ;  /* 0x000000ffff00720c */ /* 0x000fe20003f85340 */
[----:B--2---:R1:W-:-:S12]  /*1e10*/  STG.E.128 desc[UR24][R12.64], R8 ;  /* 0x000000080c007986 */ /* 0x0043d8000c101d18 */
        /* <DEDUP_REMOVED lines=9> */
.L_x_23:
[----:B------:R-:W-:Y:S05]  /*1eb0*/  BSYNC.RECONVERGENT B1 ;  /* 0x0000000000017941 */ /* 0x000fea0003800200 */
.L_x_22:
[----:B------:R-:W-:-:S04]  /*1ec0*/  ISETP.GE.U32.AND P4, PT, R2, 0x3, PT ;  /* 0x000000030200780c */ /* 0x000fc80003f86070 */
[----:B------:R-:W-:-:S13]  /*1ed0*/  ISETP.GE.U32.AND.EX P4, PT, R3, RZ, PT, P4 ;  /* 0x000000ff0300720c */ /* 0x000fda0003f86140 */
[----:B------:R-:W-:Y:S05]  /*1ee0*/  @!P4 BRA `(.L_x_21) ;  /* 0x00000000007cc947 */ /* 0x000fea0003800000 */
.L_x_24:
[C---:B------:R-:W-:Y:S01]  /*1ef0*/  IMAD.SHL.U32 R15, R29.reuse, 0x10, RZ ;  /* 0x000000101d0f7824 */ /* 0x040fe200078e00ff */
[----:B------:R-:W-:-:S04]  /*1f00*/  SHF.L.U64.HI R25, R29, 0x4, R28 ;  /* 0x000000041d197819 */ /* 0x000fc8000001021c */
[----:B0123--:R-:W-:-:S05]  /*1f10*/  IADD3 R12, P4, PT, R22, R15, RZ ;  /* 0x0000000f160c7210 */ /* 0x00ffca0007f9e0ff */
[----:B------:R-:W-:-:S05]  /*1f20*/  IMAD.X R13, R23, 0x1, R25, P4 ;  /* 0x00000001170d7824 */ /* 0x000fca00020e0619 */
[----:B------:R0:W2:Y:S01]  /*1f30*/  LD.E.128 R8, desc[UR24][R12.64] ;  /* 0x000000180c087980 */ /* 0x0000a2000c101d00 */
[----:B------:R-:W-:-:S04]  /*1f40*/  IADD3 R14, P4, PT, R15, UR16, RZ ;  /* 0x000000100f0e7c10 */ /* 0x000fc8000ff9e0ff */
[----:B------:R-:W-:Y:S02]  /*1f50*/  IADD3.X R15, PT, PT, R25, UR18, RZ, P4, !PT ;  /* 0x00000012190f7c10 */ /* 0x000fe4000a7fe4ff */
[----:B0-----:R-:W-:-:S04]  /*1f60*/  IADD3 R12, P5, PT, R12, UR33, RZ ;  /* 0x000000210c0c7c10 */ /* 0x001fc8000ffbe0ff */
[----:B------:R-:W-:Y:S01]  /*1f70*/  IADD3.X R13, PT, PT, R13, UR32, RZ, P5, !PT ;  /* 0x000000200d0d7c10 */ /* 0x000fe2000affe4ff */
[----:B--2---:R0:W-:Y:S04]  /*1f80*/  STG.E.128 desc[UR24][R14.64], R8 ;  /* 0x000000080e007986 */ /* 0x0041e8000c101d18 */
[----:B0-----:R-:W2:Y:S01]  /*1f90*/  LD.E.128 R8, desc[UR24][R12.64] ;  /* 0x000000180c087980 */ /* 0x001ea2000c101d00 */
[----:B------:R-:W-:Y:S02]  /*1fa0*/  IADD3 R24, P4, PT, R14, UR33, RZ ;  /* 0x000000210e187c10 */ /* 0x000fe4000ff9e0ff */
[----:B------:R-:W-:Y:S02]  /*1fb0*/  IADD3 R26, P5, PT, R12, UR33, RZ ;  /* 0x000000210c1a7c10 */ /* 0x000fe4000ffbe0ff */
[----:B------:R-:W-:-:S02]  /*1fc0*/  IADD3.X R25, PT, PT, R15, UR32, RZ, P4, !PT ;  /* 0x000000200f197c10 */ /* 0x000fc4000a7fe4ff */
[----:B------:R-:W-:-:S03]  /*1fd0*/  IADD3.X R27, PT, PT, R13, UR32, RZ, P5, !PT ;  /* 0x000000200d1b7c10 */ /* 0x000fc6000affe4ff */
[----:B--2---:R0:W-:Y:S04]  /*1fe0*/  STG.E.128 desc[UR24][R24.64], R8 ;  /* 0x0000000818007986 */ /* 0x0041e8000c101d18 */
[----:B------:R-:W2:Y:S01]  /*1ff0*/  LD.E.128 R12, desc[UR24][R26.64] ;  /* 0x000000181a0c7980 */ /* 0x000ea2000c101d00 */
[----:B0-----:R-:W-:Y:S02]  /*2000*/  IADD3 R24, P4, PT, R24, UR33, RZ ;  /* 0x0000002118187c10 */ /* 0x001fe4000ff9e0ff */
[----:B------:R-:W-:Y:S02]  /*2010*/  IADD3 R8, P5, PT, R26, UR33, RZ ;  /* 0x000000211a087c10 */ /* 0x000fe4000ffbe0ff */
[----:B------:R-:W-:Y:S02]  /*2020*/  IADD3.X R25, PT, PT, R25, UR32, RZ, P4, !PT ;  /* 0x0000002019197c10 */ /* 0x000fe4000a7fe4ff */
[----:B------:R-:W-:-:S03]  /*2030*/  IADD3.X R9, PT, PT, R27, UR32, RZ, P5, !PT ;  /* 0x000000201b097c10 */ /* 0x000fc6000affe4ff */
[----:B--2---:R0:W-:Y:S04]  /*2040*/  STG.E.128 desc[UR24][R24.64], R12 ;  /* 0x0000000c18007986 */ /* 0x0041e8000c101d18 */
[----:B------:R-:W2:Y:S01]  /*2050*/  LD.E.128 R8, desc[UR24][R8.64] ;  /* 0x0000001808087980 */ /* 0x000ea2000c101d00 */
[----:B0-----:R-:W-:-:S04]  /*2060*/  IADD3 R12, P4, PT, R24, UR33, RZ ;  /* 0x00000021180c7c10 */ /* 0x001fc8000ff9e0ff */
[----:B------:R-:W-:Y:S02]  /*2070*/  IADD3.X R13, PT, PT, R25, UR32, RZ, P4, !PT ;  /* 0x00000020190d7c10 */ /* 0x000fe4000a7fe4ff */
[----:B------:R-:W-:-:S04]  /*2080*/  IADD3 R29, P4, PT, R29, UR31, RZ ;  /* 0x0000001f1d1d7c10 */ /* 0x000fc8000ff9e0ff */
[----:B------:R-:W-:Y:S02]  /*2090*/  IADD3.X R28, PT, PT, R28, UR30, RZ, P4, !PT ;  /* 0x0000001e1c1c7c10 */ /* 0x000fe4000a7fe4ff */
[----:B------:R-:W-:-:S04]  /*20a0*/  ISETP.GE.U32.AND P4, PT, R29, UR6, PT ;  /* 0x000000061d007c0c */ /* 0x000fc8000bf86070 */
[----:B------:R-:W-:Y:S01]  /*20b0*/  ISETP.GE.U32.AND.EX P4, PT, R28, UR7, PT, P4 ;  /* 0x000000071c007c0c */ /* 0x000fe2000bf86140 */
[----:B--2---:R3:W-:-:S12]  /*20c0*/  STG.E.128 desc[UR24][R12.64], R8 ;  /* 0x000000080c007986 */ /* 0x0047d8000c101d18 */
[----:B------:R-:W-:Y:S05]  /*20d0*/  @!P4 BRA `(.L_x_24) ;  /* 0xfffffffc0084c947 */ /* 0x000fea000383ffff */
.L_x_21:
[----:B------:R-:W-:Y:S05]  /*20e0*/  BSYNC.RECONVERGENT B0 ;  /* 0x0000000000007941 */ /* 0x000fea0003800200 */
.L_x_20:
[----:B------:R-:W-:Y:S04]  /*20f0*/  BSSY.RECONVERGENT B0, `(.L_x_25) ;  /* 0x0000051000007945 */ /* 0x000fe80003800200 */
[----:B------:R-:W-:Y:S05]  /*2100*/  @!P1 BRA `(.L_x_26) ;  /* 0x00000004003c9947 */ /* 0x000fea0003800000 */
[----:B------:R-:W-:-:S06]  /*2110*/  ULOP3.LUT UR15, UR34, 0xfffffff0, URZ, 0xc0, !UPT ;  /* 0xfffffff0220f7892 */ /* 0x000fcc000f8ec0ff */
[----:B0123--:R-:W-:-:S04]  /*2120*/  IADD3 R8, P4, PT, R22, UR15, RZ ;  /* 0x0000000f16087c10 */ /* 0x00ffc8000ff9e0ff */
[----:B------:R-:W-:-:S05]  /*2130*/  IADD3.X R9, PT, PT, R23, UR35, RZ, P4, !PT ;  /* 0x0000002317097c10 */ /* 0x000fca000a7fe4ff */
[----:B------:R-:W2:Y:S01]  /*2140*/  LD.E.U8 R13, desc[UR24][R8.64] ;  /* 0x00000018080d7980 */ /* 0x000ea2000c101100 */
[----:B------:R-:W-:-:S04]  /*2150*/  UIADD3 UR15, UP0, UPT, UR15, UR16, URZ ;  /* 0x000000100f0f7290 */ /* 0x000fc8000ff1e0ff */
[----:B------:R-:W-:Y:S02]  /*2160*/  UIADD3.X UR20, UPT, UPT, UR18, UR35, URZ, UP0, !UPT ;  /* 0x0000002312147290 */ /* 0x000fe400087fe4ff */
[----:B------:R-:W-:Y:S01]  /*2170*/  IMAD.U32 R10, RZ, RZ, UR15 ;  /* 0x0000000fff0a7e24 */ /* 0x000fe2000f8e00ff */
[----:B------:R-:W-:-:S03]  /*2180*/  UISETP.NE.U32.AND UP0, UPT, UR12, 0x1, UPT ;  /* 0x000000010c00788c */ /* 0x000fc6000bf05070 */
[----:B------:R-:W-:Y:S01]  /*2190*/  IMAD.U32 R11, RZ, RZ, UR20 ;  /* 0x00000014ff0b7e24 */ /* 0x000fe2000f8e00ff */
[----:B------:R-:W-:-:S04]  /*21a0*/  UISETP.NE.AND.EX UP0, UPT, URZ, URZ, UPT, UP0 ;  /* 0x000000ffff00728c */ /* 0x000fc8000bf05300 */
[----:B--2---:R4:W-:Y:S05]  /*21b0*/  STG.E.U8 desc[UR24][R10.64], R13 ;  /* 0x0000000d0a007986 */ /* 0x0049ea000c101118 */
[----:B------:R-:W-:Y:S05]  /*21c0*/  BRA.U !UP0, `(.L_x_26) ;  /* 0x00000005080c7547 */ /* 0x000fea000b800000 */
[----:B----4-:R-:W2:Y:S01]  /*21d0*/  LD.E.U8 R13, desc[UR24][R8.64+0x1] ;  /* 0x00000118080d7980 */ /* 0x010ea2000c101100 */
[----:B------:R-:W-:-:S04]  /*21e0*/  UISETP.NE.U32.AND UP0, UPT, UR12, 0x2, UPT ;  /* 0x000000020c00788c */ /* 0x000fc8000bf05070 */
[----:B------:R-:W-:Y:S01]  /*21f0*/  UISETP.NE.AND.EX UP0, UPT, URZ, URZ, UPT, UP0 ;  /* 0x000000ffff00728c */ /* 0x000fe2000bf05300 */
[----:B--2---:R0:W-:Y:S08]  /*2200*/  STG.E.U8 desc[UR24][R10.64+0x1], R13 ;  /* 0x0000010d0a007986 */ /* 0x0041f0000c101118 */
[----:B------:R-:W-:Y:S05]  /*2210*/  BRA.U !UP0, `(.L_x_26) ;  /* 0x0000000108f87547 */ /* 0x000fea000b800000 */
[----:B0-----:R-:W2:Y:S01]  /*2220*/  LD.E.U8 R13, desc[UR24][R8.64+0x2] ;  /* 0x00000218080d7980 */ /* 0x001ea2000c101100 */
        /* <DEDUP_REMOVED lines=56> */
[----:B------:R-:W-:-:S06]  /*25b0*/  UISETP.NE.AND.EX UP0, UPT, URZ, URZ, UPT, UP0 ;  /* 0x000000ffff00728c */ /* 0x000fcc000bf05300 */
[----:B------:R-:W-:Y:S01]  /*25c0*/  PLOP3.LUT P4, PT, PT, PT, UP0, 0x80, 0x8 ;  /* 0x000000000008781c */ /* 0x000fe20003f8f008 */
[----:B--2---:R0:W-:-:S12]  /*25d0*/  STG.E.U8 desc[UR24][R10.64+0xd], R13 ;  /* 0x00000d0d0a007986 */ /* 0x0041d8000c101118 */
[----:B------:R-:W2:Y:S04]  /*25e0*/  @P4 LD.E.U8 R15, desc[UR24][R8.64+0xe] ;  /* 0x00000e18080f4980 */ /* 0x000ea8000c101100 */
[----:B--2---:R0:W-:Y:S02]  /*25f0*/  @P4 STG.E.U8 desc[UR24][R10.64+0xe], R15 ;  /* 0x00000e0f0a004986 */ /* 0x0041e4000c101118 */
.L_x_26:
[----:B------:R-:W-:Y:S05]  /*2600*/  BSYNC.RECONVERGENT B0 ;  /* 0x0000000000007941 */ /* 0x000fea0003800200 */
.L_x_25:
[----:B------:R-:W4:Y:S01]  /*2610*/  LDCU.64 UR34, c[0x0][0x3f8] ;  /* 0x00007f00ff2277ac */ /* 0x000f220008000a00 */
[----:B------:R-:W4:Y:S01]  /*2620*/  LDCU.64 UR16, c[0x0][0x3d8] ;  /* 0x00007b00ff1077ac */ /* 0x000f220008000a00 */
[----:B0123--:R-:W-:Y:S01]  /*2630*/  IMAD.U32 R8, RZ, RZ, UR10 ;  /* 0x0000000aff087e24 */ /* 0x00ffe2000f8e00ff */
[----:B------:R-:W-:Y:S01]  /*2640*/  ISETP.LT.U32.AND P4, PT, R17, UR9, PT ;  /* 0x0000000911007c0c */ /* 0x000fe2000bf81070 */
[----:B------:R-:W-:-:S03]  /*2650*/  ULEA UR15, UR14, UR29, 0x3 ;  /* 0x0000001d0e0f7291 */ /* 0x000fc6000f8e18ff */
[----:B------:R-:W-:-:S06]  /*2660*/  ISETP.GT.U32.AND.EX P4, PT, R8, RZ, PT, P4 ;  /* 0x000000ff0800720c */ /* 0x000fcc0003f84140 */
[----:B------:R-:W5:Y:S01]  /*2670*/  LDL.64 R22, [UR15] ;  /* 0x0000000fff167983 */ /* 0x000f620008100a00 */
[----:B----4-:R-:W-:Y:S01]  /*2680*/  UIMAD UR15, UR19, UR34, URZ ;  /* 0x00000022130f72a4 */ /* 0x010fe2000f8e02ff */
[----:B------:R-:W-:Y:S01]  /*2690*/  BSSY.RECONVERGENT B0, `(.L_x_27) ;  /* 0x000004f000007945 */ /* 0x000fe20003800200 */
[----:B------:R-:W-:Y:S02]  /*26a0*/  UIMAD.WIDE.U32 UR16, UR13, UR34, UR16 ;  /* 0x000000220d1072a5 */ /* 0x000fe4000f8e0010 */
[----:B------:R-:W-:-:S04]  /*26b0*/  UIMAD UR15, UR13, UR35, UR15 ;  /* 0x000000230d0f72a4 */ /* 0x000fc8000f8e020f */
[----:B------:R-:W-:Y:S01]  /*26c0*/  UIADD3 UR18, UPT, UPT, UR17, UR15, URZ ;  /* 0x0000000f11127290 */ /* 0x000fe2000fffe0ff */
[----:B------:R-:W-:Y:S11]  /*26d0*/  @!P4 BRA `(.L_x_28) ;  /* 0x000000040028c947 */ /* 0x000ff60003800000 */
        /* <DEDUP_REMOVED lines=9> */
[----:B-----5:R-:W-:-:S05]  /*2770*/  IADD3 R14, P4, PT, R22, R13, RZ ;  /* 0x0000000d160e7210 */ /* 0x020fca0007f9e0ff */
        /* <DEDUP_REMOVED lines=29> */
.L_x_30:
[----:B------:R-:W-:Y:S05]  /*2950*/  BSYNC.RECONVERGENT B1 ;  /* 0x0000000000017941 */ /* 0x000fea0003800200 */
.L_x_29:
[----:B------:R-:W-:-:S04]  /*2960*/  ISETP.GE.U32.AND P4, PT, R4, 0x3, PT ;  /* 0x000000030400780c */ /* 0x000fc80003f86070 */
[----:B------:R-:W-:-:S13]  /*2970*/  ISETP.GE.U32.AND.EX P4, PT, R5, RZ, PT, P4 ;  /* 0x000000ff0500720c */ /* 0x000fda0003f86140 */
[----:B------:R-:W-:Y:S05]  /*2980*/  @!P4 BRA `(.L_x_28) ;  /* 0x00000000007cc947 */ /* 0x000fea0003800000 */
.L_x_31:
[C---:B------:R-:W-:Y:S01]  /*2990*/  IMAD.SHL.U32 R15, R29.reuse, 0x10, RZ ;  /* 0x000000101d0f7824 */ /* 0x040fe200078e00ff */
[----:B------:R-:W-:-:S04]  /*29a0*/  SHF.L.U64.HI R25, R29, 0x4, R28 ;  /* 0x000000041d197819 */ /* 0x000fc8000001021c */
[----:B0123-5:R-:W-:-:S05]  /*29b0*/  IADD3 R12, P4, PT, R22, R15, RZ ;  /* 0x0000000f160c7210 */ /* 0x02ffca0007f9e0ff */
        /* <DEDUP_REMOVED lines=28> */
.L_x_28:
[----:B------:R-:W-:Y:S05]  /*2b80*/  BSYNC.RECONVERGENT B0 ;  /* 0x0000000000007941 */ /* 0x000fea0003800200 */
.L_x_27:
[----:B------:R-:W-:Y:S04]  /*2b90*/  BSSY.RECONVERGENT B0, `(.L_x_32) ;  /* 0x0000052000007945 */ /* 0x000fe80003800200 */
[----:B------:R-:W-:Y:S05]  /*2ba0*/  @!P3 BRA `(.L_x_33) ;  /* 0x000000040040b947 */ /* 0x000fea0003800000 */
[----:B------:R-:W-:Y:S01]  /*2bb0*/  ULOP3.LUT UR15, UR34, 0xfffffff0, URZ, 0xc0, !UPT ;  /* 0xfffffff0220f7892 */ /* 0x000fe2000f8ec0ff */
[----:B0123--:R-:W0:Y:S05]  /*2bc0*/  LDC R12, c[0x0][0x3f8] ;  /* 0x0000fe00ff0c7b82 */ /* 0x00fe2a0000000800 */
        /* <DEDUP_REMOVED lines=78> */
.L_x_33:
[----:B------:R-:W-:Y:S05]  /*30b0*/  BSYNC.RECONVERGENT B0 ;  /* 0x0000000000007941 */ /* 0x000fea0003800200 */
.L_x_32:
[----:B------:R-:W1:Y:S01]  /*30c0*/  LDCU.64 UR16, c[0x0][0x400] ;  /* 0x00008000ff1077ac */ /* 0x000e620008000a00 */
[----:B------:R-:W-:Y:S01]  /*30d0*/  ULEA UR14, UR14, UR8, 0x3 ;  /* 0x000000080e0e7291 */ /* 0x000fe2000f8e18ff */
[----:B------:R-:W2:Y:S08]  /*30e0*/  LDCU.64 UR20, c[0x0][0x400] ;  /* 0x00008000ff1477ac */ /* 0x000eb00008000a00 */
[----:B-----5:R-:W5:Y:S01]  /*30f0*/  LDL.64 R22, [UR14] ;  /* 0x0000000eff167983 */ /* 0x020f620008100a00 */
[----:B------:R-:W-:Y:S01]  /*3100*/  BSSY.RECONVERGENT B0, `(.L_x_34) ;  /* 0x0000056000007945 */ /* 0x000fe20003800200 */
[----:B------:R-:W4:Y:S01]  /*3110*/  LDCU.64 UR14, c[0x0][0x3e0] ;  /* 0x00007c00ff0e77ac */ /* 0x000f220008000a00 */
[----:B-1----:R-:W-:-:S02]  /*3120*/  USHF.R.U64 UR18, UR16, 0x4, UR17 ;  /* 0x0000000410127899 */ /* 0x002fc40008001211 */
[----:B------:R-:W-:Y:S02]  /*3130*/  USHF.R.U32.HI UR17, URZ, 0x4, UR17 ;  /* 0x00000004ff117899 */ /* 0x000fe40008011611 */
[----:B--2---:R-:W-:Y:S02]  /*3140*/  UIMAD UR16, UR19, UR20, URZ ;  /* 0x00000014131072a4 */ /* 0x004fe4000f8e02ff */
[----:B------:R-:W-:Y:S02]  /*3150*/  ISETP.LT.U32.AND P4, PT, R17, UR18, PT ;  /* 0x0000001211007c0c */ /* 0x000fe4000bf81070 */
[----:B0--3--:R-:W-:Y:S01]  /*3160*/  IMAD.U32 R8, RZ, RZ, UR17 ;  /* 0x00000011ff087e24 */ /* 0x009fe2000f8e00ff */
[----:B------:R-:W-:-:S04]  /*3170*/  UIMAD UR16, UR13, UR21, UR16 ;  /* 0x000000150d1072a4 */ /* 0x000fc8000f8e0210 */
[----:B------:R-:W-:Y:S01]  /*3180*/  ISETP.GT.U32.AND.EX P4, PT, R8, RZ, PT, P4 ;  /* 0x000000ff0800720c */ /* 0x000fe20003f84140 */
[----:B----4-:R-:W-:-:S04]  /*3190*/  UIMAD.WIDE.U32 UR14, UR13, UR20, UR14 ;  /* 0x000000140d0e72a5 */ /* 0x010fc8000f8e000e */
[----:B------:R-:W-:-:S08]  /*31a0*/  UIADD3 UR16, UPT, UPT, UR15, UR16, URZ ;  /* 0x000000100f107290 */ /* 0x000fd0000fffe0ff */
        /* <DEDUP_REMOVED lines=14> */
[----:B------:R-:W-:-:S03]  /*3290*/  IMAD.MOV.U32 R24, RZ, RZ, R20 ;  /* 0x000000ffff187224 */ /* 0x000fc600078e0014 */
[----:B------:R-:W-:Y:S01]  /*32a0*/  IADD3.X R13, PT, PT, R25, UR16, RZ, P4, !PT ;  /* 0x00000010190d7c10 */ /* 0x000fe2000a7fe4ff */
[----:B------:R-:W-:Y:S01]  /*32b0*/  IMAD.MOV.U32 R25, RZ, RZ, R21 ;  /* 0x000000ffff197224 */ /* 0x000fe200078e0015 */
        /* <DEDUP_REMOVED lines=23> */
.L_x_37:
[----:B------:R-:W-:Y:S05]  /*3430*/  BSYNC.RECONVERGENT B1 ;  /* 0x0000000000017941 */ /* 0x000fea0003800200 */
.L_x_36:
[----:B------:R-:W-:-:S04]  /*3440*/  ISETP.GE.U32.AND P4, PT, R6, 0x3, PT ;  /* 0x000000030600780c */ /* 0x000fc80003f86070 */
[----:B------:R-:W-:-:S13]  /*3450*/  ISETP.GE.U32.AND.EX P4, PT, R7, RZ, PT, P4 ;  /* 0x000000ff0700720c */ /* 0x000fda0003f86140 */
[----:B------:R-:W-:Y:S05]  /*3460*/  @!P4 BRA `(.L_x_35) ;  /* 0x00000000007cc947 */ /* 0x000fea0003800000 */
.L_x_38:
[C---:B------:R-:W-:Y:S01]  /*3470*/  IMAD.SHL.U32 R29, R25.reuse, 0x10, RZ ;  /* 0x00000010191d7824 */ /* 0x040fe200078e00ff */
[----:B---3--:R-:W-:-:S04]  /*3480*/  SHF.L.U64.HI R15, R25, 0x4, R24 ;  /* 0x00000004190f7819 */ /* 0x008fc80000010218 */
[----:B012--5:R-:W-:-:S05]  /*3490*/  IADD3 R12, P4, PT, R22, R29, RZ ;  /* 0x0000001d160c7210 */ /* 0x027fca0007f9e0ff */
[----:B------:R-:W-:-:S05]  /*34a0*/  IMAD.X R13, R23, 0x1, R15, P4 ;  /* 0x00000001170d7824 */ /* 0x000fca00020e060f */
[----:B------:R-:W2:Y:S01]  /*34b0*/  LD.E.128 R8, desc[UR24][R12.64] ;  /* 0x000000180c087980 */ /* 0x000ea2000c101d00 */
[----:B------:R-:W-:Y:S02]  /*34c0*/  IADD3 R28, P4, PT, R29, UR14, RZ ;  /* 0x0000000e1d1c7c10 */ /* 0x000fe4000ff9e0ff */
[----:B------:R-:W-:Y:S02]  /*34d0*/  IADD3 R20, P5, PT, R12, UR33, RZ ;  /* 0x000000210c147c10 */ /* 0x000fe4000ffbe0ff */
[----:B------:R-:W-:Y:S02]  /*34e0*/  IADD3.X R29, PT, PT, R15, UR16, RZ, P4, !PT ;  /* 0x000000100f1d7c10 */ /* 0x000fe4000a7fe4ff */
[----:B------:R-:W-:-:S03]  /*34f0*/  IADD3.X R21, PT, PT, R13, UR32, RZ, P5, !PT ;  /* 0x000000200d157c10 */ /* 0x000fc6000affe4ff */
[----:B--2---:R0:W-:Y:S04]  /*3500*/  STG.E.128 desc[UR24][R28.64], R8 ;  /* 0x000000081c007986 */ /* 0x0041e8000c101d18 */
[----:B0-----:R-:W2:Y:S01]  /*3510*/  LD.E.128 R8, desc[UR24][R20.64] ;  /* 0x0000001814087980 */ /* 0x001ea2000c101d00 */
[----:B------:R-:W-:Y:S02]  /*3520*/  IADD3 R18, P4, PT, R28, UR33, RZ ;  /* 0x000000211c127c10 */ /* 0x000fe4000ff9e0ff */
[----:B------:R-:W-:Y:S02]  /*3530*/  IADD3 R26, P5, PT, R20, UR33, RZ ;  /* 0x00000021141a7c10 */ /* 0x000fe4000ffbe0ff */
[----:B------:R-:W-:Y:S02]  /*3540*/  IADD3.X R19, PT, PT, R29, UR32, RZ, P4, !PT ;  /* 0x000000201d137c10 */ /* 0x000fe4000a7fe4ff */
[----:B------:R-:W-:-:S03]  /*3550*/  IADD3.X R27, PT, PT, R21, UR32, RZ, P5, !PT ;  /* 0x00000020151b7c10 */ /* 0x000fc6000affe4ff */
[----:B--2---:R0:W-:Y:S04]  /*3560*/  STG.E.128 desc[UR24][R18.64], R8 ;  /* 0x0000000812007986 */ /* 0x0041e8000c101d18 */
[----:B------:R-:W2:Y:S01]  /*3570*/  LD.E.128 R12, desc[UR24][R26.64] ;  /* 0x000000181a0c7980 */ /* 0x000ea2000c101d00 */
[----:B------:R-:W-:Y:S02]  /*3580*/  IADD3 R30, P4, PT, R18, UR33, RZ ;  /* 0x00000021121e7c10 */ /* 0x000fe4000ff9e0ff */
[----:B------:R-:W-:Y:S02]  /*3590*/  IADD3 R32, P5, PT, R26, UR33, RZ ;  /* 0x000000211a207c10 */ /* 0x000fe4000ffbe0ff */
[----:B------:R-:W-:Y:S02]  /*35a0*/  IADD3.X R31, PT, PT, R19, UR32, RZ, P4, !PT ;  /* 0x00000020131f7c10 */ /* 0x000fe4000a7fe4ff */
[----:B------:R-:W-:-:S03]  /*35b0*/  IADD3.X R33, PT, PT, R27, UR32, RZ, P5, !PT ;  /* 0x000000201b217c10 */ /* 0x000fc6000affe4ff */
[----:B--2---:R3:W-:Y:S04]  /*35c0*/  STG.E.128 desc[UR24][R30.64], R12 ;  /* 0x0000000c1e007986 */ /* 0x0047e8000c101d18 */
[----:B0-----:R-:W2:Y:S01]  /*35d0*/  LD.E.128 R8, desc[UR24][R32.64] ;  /* 0x0000001820087980 */ /* 0x001ea2000c101d00 */
[----:B------:R-:W-:-:S04]  /*35e0*/  IADD3 R20, P4, PT, R30, UR33, RZ ;  /* 0x000000211e147c10 */ /* 0x000fc8000ff9e0ff */
[----:B------:R-:W-:Y:S02]  /*35f0*/  IADD3.X R21, PT, PT, R31, UR32, RZ, P4, !PT ;  /* 0x000000201f157c10 */ /* 0x000fe4000a7fe4ff */
[----:B------:R-:W-:-:S04]  /*3600*/  IADD3 R25, P4, PT, R25, UR31, RZ ;  /* 0x0000001f19197c10 */ /* 0x000fc8000ff9e0ff */
[----:B------:R-:W-:Y:S02]  /*3610*/  IADD3.X R24, PT, PT, R24, UR30, RZ, P4, !PT ;  /* 0x0000001e18187c10 */ /* 0x000fe4000a7fe4ff */
[----:B------:R-:W-:-:S04]  /*3620*/  ISETP.GE.U32.AND P4, PT, R25, UR18, PT ;  /* 0x0000001219007c0c */ /* 0x000fc8000bf86070 */
[----:B------:R-:W-:Y:S01]  /*3630*/  ISETP.GE.U32.AND.EX P4, PT, R24, UR17, PT, P4 ;  /* 0x0000001118007c0c */ /* 0x000fe2000bf86140 */
[----:B--2---:R3:W-:-:S12]  /*3640*/  STG.E.128 desc[UR24][R20.64], R8 ;  /* 0x0000000814007986 */ /* 0x0047d8000c101d18 */
[----:B------:R-:W-:Y:S05]  /*3650*/  @!P4 BRA `(.L_x_38) ;  /* 0xfffffffc0084c947 */ /* 0x000fea000383ffff */
.L_x_35:
[----:B------:R-:W-:Y:S05]  /*3660*/  BSYNC.RECONVERGENT B0 ;  /* 0x0000000000007941 */ /* 0x000fea0003800200 */
.L_x_34:
[----:B------:R-:W-:Y:S04]  /*3670*/  BSSY.RECONVERGENT B0, `(.L_x_39) ;  /* 0x0000051000007945 */ /* 0x000fe80003800200 */
[----:B------:R-:W-:Y:S05]  /*3680*/  @!P2 BRA `(.L_x_40) ;  /* 0x00000004003ca947 */ /* 0x000fea0003800000 */
[----:B------:R-:W-:-:S06]  /*3690*/  ULOP3.LUT UR13, UR20, 0xfffffff0, URZ, 0xc0, !UPT ;  /* 0xfffffff0140d7892 */ /* 0x000fcc000f8ec0ff */
[----:B0123-5:R-:W-:-:S04]  /*36a0*/  IADD3 R8, P4, PT, R22, UR13, RZ ;  /* 0x0000000d16087c10 */ /* 0x02ffc8000ff9e0ff */
        /* <DEDUP_REMOVED lines=75> */
[----:B------:R-:W2:Y:S04]  /*3b60*/  LD.E.U8 R9, desc[UR24][R8.64+0xe] ;  /* 0x00000e1808097980 */ /* 0x000ea8000c101100 */
[----:B--2---:R1:W-:Y:S02]  /*3b70*/  STG.E.U8 desc[UR24][R10.64+0xe], R9 ;  /* 0x00000e090a007986 */ /* 0x0043e4000c101118 */
.L_x_40:
[----:B------:R-:W-:Y:S05]  /*3b80*/  BSYNC.RECONVERGENT B0 ;  /* 0x0000000000007941 */ /* 0x000fea0003800200 */
.L_x_39:
[----:B------:R-:W-:Y:S01]  /*3b90*/  BAR.SYNC.DEFER_BLOCKING 0x0 ;  /* 0x0000000000007b1d */ /* 0x000fe20000010000 */
[----:B------:R-:W-:-:S05]  /*3ba0*/  ISETP.NE.AND P4, PT, R17, RZ, PT ;  /* 0x000000ff1100720c */ /* 0x000fca0003f85270 */
[----:B------:R-:W-:Y:S06]  /*3bb0*/  MEMBAR.SC.SYS ;  /* 0x0000000000007992 */ /* 0x000fec0000003000 */
[----:B------:R-:W-:-:S00]  /*3bc0*/  ERRBAR ;  /* 0x00000000000079ab */ /* 0x000fc00000000000 */
[----:B------:R-:W-:Y:S06]  /*3bd0*/  CGAERRBAR ;  /* 0x00000000000075ab */ /* 0x000fec0000000000 */
[----:B------:R-:W-:Y:S01]  /*3be0*/  CCTL.IVALL ;  /* 0x00000000ff00798f */ /* 0x000fe20002000000 */
[----:B------:R-:W-:Y:S04]  /*3bf0*/  BSSY.RECONVERGENT B0, `(.L_x_41) ;  /* 0x0000010000007945 */ /* 0x000fe80003800200 */
[----:B------:R-:W-:Y:S05]  /*3c00*/  @P4 BRA `(.L_x_42) ;  /* 0x0000000000384947 */ /* 0x000fea0003800000 */
[----:B0123--:R-:W0:Y:S01]  /*3c10*/  LDC.64 R8, c[0x0][0x380] ;  /* 0x0000e000ff087b82 */ /* 0x00fe220000000a00 */
[----:B------:R-:W-:Y:S01]  /*3c20*/  UIADD3 UR13, UPT, UPT, UR4, 0x1, URZ ;  /* 0x00000001040d7890 */ /* 0x000fe2000fffe0ff */
[----:B----4-:R-:W-:-:S05]  /*3c30*/  IMAD.MOV.U32 R11, RZ, RZ, 0x2 ;  /* 0x00000002ff0b7424 */ /* 0x010fca00078e00ff */
[----:B------:R-:W-:-:S05]  /*3c40*/  IMAD.U32 R13, RZ, RZ, UR13 ;  /* 0x0000000dff0d7e24 */ /* 0x000fca000f8e00ff */
[----:B0-----:R0:W-:Y:S01]  /*3c50*/  STG.E.STRONG.SYS desc[UR24][R8.64+0xc], R13 ;  /* 0x00000c0d08007986 */ /* 0x0011e2000c115918 */
[----:B------:R-:W-:Y:S06]  /*3c60*/  MEMBAR.SC.SYS ;  /* 0x0000000000007992 */ /* 0x000fec0000003000 */
[----:B------:R-:W-:-:S00]  /*3c70*/  ERRBAR ;  /* 0x00000000000079ab */ /* 0x000fc00000000000 */
[----:B------:R-:W-:Y:S06]  /*3c80*/  CGAERRBAR ;  /* 0x00000000000075ab */ /* 0x000fec0000000000 */
[----:B------:R-:W-:Y:S04]  /*3c90*/  CCTL.IVALL ;  /* 0x00000000ff00798f */ /* 0x000fe80002000000 */
[----:B------:R0:W-:Y:S01]  /*3ca0*/  STG.E.STRONG.SYS desc[UR24][R8.64], R11 ;  /* 0x0000000b08007986 */ /* 0x0001e2000c115918 */
[----:B------:R-:W-:Y:S06]  /*3cb0*/  MEMBAR.SC.SYS ;  /* 0x0000000000007992 */ /* 0x000fec0000003000 */
[----:B------:R-:W-:-:S00]  /*3cc0*/  ERRBAR ;  /* 0x00000000000079ab */ /* 0x000fc00000000000 */
[----:B------:R-:W-:Y:S06]  /*3cd0*/  CGAERRBAR ;  /* 0x00000000000075ab */ /* 0x000fec0000000000 */
[----:B------:R-:W-:Y:S01]  /*3ce0*/  CCTL.IVALL ;  /* 0x00000000ff00798f */ /* 0x000fe20002000000 */
.L_x_42:
[----:B------:R-:W-:Y:S05]  /*3cf0*/  BSYNC.RECONVERGENT B0 ;  /* 0x0000000000007941 */ /* 0x000fea0003800200 */
.L_x_41:
[----:B------:R-:W1:Y:S01]  /*3d00*/  LDCU UR13, c[0x0][0x408] ;  /* 0x00008100ff0d77ac */ /* 0x000e620008000800 */
[----:B------:R-:W-:-:S04]  /*3d10*/  UIADD3 UR4, UPT, UPT, UR4, 0x1, URZ ;  /* 0x0000000104047890 */ /* 0x000fc8000fffe0ff */
[----:B-1----:R-:W-:-:S04]  /*3d20*/  UISETP.GE.AND UP0, UPT, UR4, UR13, UPT ;  /* 0x0000000d0400728c */ /* 0x002fc8000bf06270 */
[----:B------:R-:W-:Y:S01]  /*3d30*/  UISETP.LT.OR UP0, UPT, UR13, URZ, !UP0 ;  /* 0x000000ff0d00728c */ /* 0x000fe2000c701670 */
[----:B------:R-:W-:Y:S08]  /*3d40*/  BAR.SYNC.DEFER_BLOCKING 0x0 ;  /* 0x0000000000007b1d */ /* 0x000ff00000010000 */
[----:B------:R-:W-:Y:S05]  /*3d50*/  BRA.U.ANY !UP0, `(.L_x_43) ;  /* 0x0000000108047547 */ /* 0x000fea000b900000 */
[----:B------:R-:W-:Y:S05]  /*3d60*/  BRA `(.L_x_12) ;  /* 0xffffffd000047947 */ /* 0x000fea000383ffff */
.L_x_43:
[----:B------:R-:W-:Y:S05]  /*3d70*/  EXIT ;  /* 0x000000000000794d */ /* 0x000fea0003800000 */
        .weak           $__internal_0_$__cuda_sm20_div_u64
        .type           $__internal_0_$__cuda_sm20_div_u64,@function
        .size           $__internal_0_$__cuda_sm20_div_u64,(.L_x_45 - $__internal_0_$__cuda_sm20_div_u64)
$__internal_0_$__cuda_sm20_div_u64:
[----:B------:R-:W-:Y:S02]  /*3d80*/  IMAD.U32 R19, RZ, RZ, UR4 ;  /* 0x00000004ff137e24 */ /* 0x000fe4000f8e00ff */
[----:B------:R-:W-:-:S04]  /*3d90*/  IMAD.MOV.U32 R18, RZ, RZ, R9 ;  /* 0x000000ffff127224 */ /* 0x000fc800078e0009 */
[----:B------:R-:W0:Y:S08]  /*3da0*/  I2F.U64.RP R13, R18 ;  /* 0x00000012000d7312 */ /* 0x000e300000309000 */
[----:B0-----:R-:W0:Y:S02]  /*3db0*/  MUFU.RCP R13, R13 ;  /* 0x0000000d000d7308 */ /* 0x001e240000001000 */
[----:B0-----:R-:W-:-:S06]  /*3dc0*/  VIADD R6, R13, 0x1ffffffe ;  /* 0x1ffffffe0d067836 */ /* 0x001fcc0000000000 */
[----:B------:R-:W0:Y:S02]  /*3dd0*/  F2I.U64.TRUNC R6, R6 ;  /* 0x0000000600067311 */ /* 0x000e24000020d800 */
[----:B0-----:R-:W-:-:S04]  /*3de0*/  IMAD.WIDE.U32 R14, R6, R9, RZ ;  /* 0x00000009060e7225 */ /* 0x001fc800078e00ff */
[----:B------:R-:W-:Y:S01]  /*3df0*/  IMAD R15, R6, UR4, R15 ;  /* 0x00000004060f7c24 */ /* 0x000fe2000f8e020f */
[----:B------:R-:W-:-:S03]  /*3e00*/  IADD3 R17, P2, PT, RZ, -R14, RZ ;  /* 0x8000000eff117210 */ /* 0x000fc60007f5e0ff */
[----:B------:R-:W-:Y:S02]  /*3e10*/  IMAD R15, R7, R9, R15 ;  /* 0x00000009070f7224 */ /* 0x000fe400078e020f */
[----:B------:R-:W-:-:S04]  /*3e20*/  IMAD.HI.U32 R14, R6, R17, RZ ;  /* 0x00000011060e7227 */ /* 0x000fc800078e00ff */
[----:B------:R-:W-:Y:S02]  /*3e30*/  IMAD.X R21, RZ, RZ, ~R15, P2 ;  /* 0x000000ffff157224 */ /* 0x000fe400010e0e0f */
[----:B------:R-:W-:Y:S02]  /*3e40*/  IMAD.MOV.U32 R15, RZ, RZ, R6 ;  /* 0x000000ffff0f7224 */ /* 0x000fe400078e0006 */
[-C--:B------:R-:W-:Y:S02]  /*3e50*/  IMAD R19, R7, R21.reuse, RZ ;  /* 0x0000001507137224 */ /* 0x080fe400078e02ff */
[----:B------:R-:W-:-:S04]  /*3e60*/  IMAD.WIDE.U32 R14, P2, R6, R21, R14 ;  /* 0x00000015060e7225 */ /* 0x000fc8000784000e */
[----:B------:R-:W-:-:S04]  /*3e70*/  IMAD.HI.U32 R13, R7, R21, RZ ;  /* 0x00000015070d7227 */ /* 0x000fc800078e00ff */
[----:B------:R-:W-:-:S04]  /*3e80*/  IMAD.HI.U32 R14, P3, R7, R17, R14 ;  /* 0x00000011070e7227 */ /* 0x000fc8000786000e */
[----:B------:R-:W-:Y:S01]  /*3e90*/  IMAD.X R13, R13, 0x1, R7, P2 ;  /* 0x000000010d0d7824 */ /* 0x000fe200010e0607 */
[----:B------:R-:W-:-:S04]  /*3ea0*/  IADD3 R15, P4, PT, R19, R14, RZ ;  /* 0x0000000e130f7210 */ /* 0x000fc80007f9e0ff */
[----:B------:R-:W-:Y:S01]  /*3eb0*/  IADD3.X R13, PT, PT, RZ, RZ, R13, P4, P3 ;  /* 0x000000ffff0d7210 */ /* 0x000fe200027e640d */
[----:B------:R-:W-:-:S04]  /*3ec0*/  IMAD.WIDE.U32 R6, R15, R9, RZ ;  /* 0x000000090f067225 */ /* 0x000fc800078e00ff */
[----:B------:R-:W-:Y:S01]  /*3ed0*/  IMAD R14, R15, UR4, R7 ;  /* 0x000000040f0e7c24 */ /* 0x000fe2000f8e0207 */
[----:B------:R-:W-:-:S03]  /*3ee0*/  IADD3 R7, P2, PT, RZ, -R6, RZ ;  /* 0x80000006ff077210 */ /* 0x000fc60007f5e0ff */
[----:B------:R-:W-:Y:S02]  /*3ef0*/  IMAD R6, R13, R9, R14 ;  /* 0x000000090d067224 */ /* 0x000fe400078e020e */
[----:B------:R-:W-:-:S04]  /*3f00*/  IMAD.HI.U32 R14, R15, R7, RZ ;  /* 0x000000070f0e7227 */ /* 0x000fc800078e00ff */
[----:B------:R-:W-:-:S04]  /*3f10*/  IMAD.X R6, RZ, RZ, ~R6, P2 ;  /* 0x000000ffff067224 */ /* 0x000fc800010e0e06 */
[----:B------:R-:W-:-:S04]  /*3f20*/  IMAD.WIDE.U32 R14, P2, R15, R6, R14 ;  /* 0x000000060f0e7225 */ /* 0x000fc8000784000e */
[C---:B------:R-:W-:Y:S02]  /*3f30*/  IMAD R18, R13.reuse, R6, RZ ;  /* 0x000000060d127224 */ /* 0x040fe400078e02ff */
[----:B------:R-:W-:-:S04]  /*3f40*/  IMAD.HI.U32 R15, P3, R13, R7, R14 ;  /* 0x000000070d0f7227 */ /* 0x000fc8000786000e */
[----:B------:R-:W-:Y:S01]  /*3f50*/  IMAD.HI.U32 R6, R13, R6, RZ ;  /* 0x000000060d067227 */ /* 0x000fe200078e00ff */
[----:B------:R-:W-:-:S03]  /*3f60*/  IADD3 R15, P4, PT, R18, R15, RZ ;  /* 0x0000000f120f7210 */ /* 0x000fc60007f9e0ff */
[----:B------:R-:W-:Y:S02]  /*3f70*/  IMAD.X R13, R6, 0x1, R13, P2 ;  /* 0x00000001060d7824 */ /* 0x000fe400010e060d */
[----:B------:R-:W-:-:S03]  /*3f80*/  IMAD.HI.U32 R6, R15, R10, RZ ;  /* 0x0000000a0f067227 */ /* 0x000fc600078e00ff */
[----:B------:R-:W-:Y:S01]  /*3f90*/  IADD3.X R13, PT, PT, RZ, RZ, R13, P4, P3 ;  /* 0x000000ffff0d7210 */ /* 0x000fe200027e640d */
[----:B------:R-:W-:Y:S02]  /*3fa0*/  IMAD.MOV.U32 R7, RZ, RZ, RZ ;  /* 0x000000ffff077224 */ /* 0x000fe400078e00ff */
[----:B------:R-:W-:-:S04]  /*3fb0*/  IMAD.WIDE.U32 R6, R15, R8, R6 ;  /* 0x000000080f067225 */ /* 0x000fc800078e0006 */
[C---:B------:R-:W-:Y:S02]  /*3fc0*/  IMAD R15, R13.reuse, R8, RZ ;  /* 0x000000080d0f7224 */ /* 0x040fe400078e02ff */
[----:B------:R-:W-:-:S04]  /*3fd0*/  IMAD.HI.U32 R6, P2, R13, R10, R6 ;  /* 0x0000000a0d067227 */ /* 0x000fc80007840006 */
[----:B------:R-:W-:Y:S01]  /*3fe0*/  IMAD.HI.U32 R13, R13, R8, RZ ;  /* 0x000000080d0d7227 */ /* 0x000fe200078e00ff */
[----:B------:R-:W-:-:S03]  /*3ff0*/  IADD3 R14, P3, PT, R15, R6, RZ ;  /* 0x000000060f0e7210 */ /* 0x000fc60007f7e0ff */
[----:B------:R-:W-:Y:S02]  /*4000*/  IMAD.X R13, RZ, RZ, R13, P2 ;  /* 0x000000ffff0d7224 */ /* 0x000fe400010e060d */
[----:B------:R-:W-:-:S04]  /*4010*/  IMAD.WIDE.U32 R6, R14, R9, RZ ;  /* 0x000000090e067225 */ /* 0x000fc800078e00ff */
[----:B------:R-:W-:Y:S01]  /*4020*/  IMAD.X R18, RZ, RZ, R13, P3 ;  /* 0x000000ffff127224 */ /* 0x000fe200018e060d */
[----:B------:R-:W-:Y:S01]  /*4030*/  IADD3 R10, P3, PT, -R6, R10, RZ ;  /* 0x0000000a060a7210 */ /* 0x000fe20007f7e1ff */
[C---:B------:R-:W-:Y:S01]  /*4040*/  IMAD R7, R14.reuse, UR4, R7 ;  /* 0x000000040e077c24 */ /* 0x040fe2000f8e0207 */
[----:B------:R-:W-:Y:S02]  /*4050*/  IADD3 R13, P4, PT, R14, 0x1, RZ ;  /* 0x000000010e0d7810 */ /* 0x000fe40007f9e0ff */
[-C--:B------:R-:W-:Y:S01]  /*4060*/  ISETP.GE.U32.AND P2, PT, R10, R9.reuse, PT ;  /* 0x000000090a00720c */ /* 0x080fe20003f46070 */
[----:B------:R-:W-:-:S04]  /*4070*/  IMAD R7, R18, R9, R7 ;  /* 0x0000000912077224 */ /* 0x000fc800078e0207 */
[----:B------:R-:W-:Y:S01]  /*4080*/  IMAD.X R15, R8, 0x1, ~R7, P3 ;  /* 0x00000001080f7824 */ /* 0x000fe200018e0e07 */
[----:B------:R-:W-:Y:S01]  /*4090*/  IADD3 R6, P3, PT, -R9, R10, RZ ;  /* 0x0000000a09067210 */ /* 0x000fe20007f7e1ff */
[----:B------:R-:W-:-:S03]  /*40a0*/  IMAD.X R7, RZ, RZ, R18, P4 ;  /* 0x000000ffff077224 */ /* 0x000fc600020e0612 */
[C---:B------:R-:W-:Y:S02]  /*40b0*/  ISETP.GE.U32.AND.EX P2, PT, R15.reuse, UR4, PT, P2 ;  /* 0x000000040f007c0c */ /* 0x040fe4000bf46120 */
[----:B------:R-:W-:Y:S02]  /*40c0*/  IADD3.X R8, PT, PT, R15, ~UR4, RZ, P3, !PT ;  /* 0x800000040f087c10 */ /* 0x000fe40009ffe4ff */
[----:B------:R-:W-:Y:S02]  /*40d0*/  SEL R6, R6, R10, P2 ;  /* 0x0000000a06067207 */ /* 0x000fe40001000000 */
[----:B------:R-:W-:Y:S02]  /*40e0*/  SEL R13, R13, R14, P2 ;  /* 0x0000000e0d0d7207 */ /* 0x000fe40001000000 */
[----:B------:R-:W-:Y:S02]  /*40f0*/  SEL R8, R8, R15, P2 ;  /* 0x0000000f08087207 */ /* 0x000fe40001000000 */
[----:B------:R-:W-:-:S02]  /*4100*/  SEL R18, R7, R18, P2 ;  /* 0x0000001207127207 */ /* 0x000fc40001000000 */
[----:B------:R-:W-:Y:S02]  /*4110*/  ISETP.GE.U32.AND P2, PT, R6, R9, PT ;  /* 0x000000090600720c */ /* 0x000fe40003f46070 */
[----:B------:R-:W-:Y:S02]  /*4120*/  IADD3 R6, P4, PT, R13, 0x1, RZ ;  /* 0x000000010d067810 */ /* 0x000fe40007f9e0ff */
[----:B------:R-:W-:Y:S02]  /*4130*/  ISETP.GE.U32.AND.EX P2, PT, R8, UR4, PT, P2 ;  /* 0x0000000408007c0c */ /* 0x000fe4000bf46120 */
[----:B------:R-:W-:Y:S01]  /*4140*/  ISETP.NE.U32.AND P3, PT, R9, RZ, PT ;  /* 0x000000ff0900720c */ /* 0x000fe20003f65070 */
[----:B------:R-:W-:Y:S01]  /*4150*/  IMAD.X R7, RZ, RZ, R18, P4 ;  /* 0x000000ffff077224 */ /* 0x000fe200020e0612 */
[----:B------:R-:W-:Y:S01]  /*4160*/  SEL R6, R6, R13, P2 ;  /* 0x0000000d06067207 */ /* 0x000fe20001000000 */
[----:B------:R-:W-:Y:S01]  /*4170*/  IMAD.MOV.U32 R13, RZ, RZ, 0x0 ;  /* 0x00000000ff0d7424 */ /* 0x000fe200078e00ff */
[----:B------:R-:W-:-:S02]  /*4180*/  ISETP.NE.AND.EX P3, PT, RZ, UR4, PT, P3 ;  /* 0x00000004ff007c0c */ /* 0x000fc4000bf65330 */
[----:B------:R-:W-:Y:S02]  /*4190*/  SEL R7, R7, R18, P2 ;  /* 0x0000001207077207 */ /* 0x000fe40001000000 */
[----:B------:R-:W-:Y:S02]  /*41a0*/  SEL R6, R6, 0xffffffff, P3 ;  /* 0xffffffff06067807 */ /* 0x000fe40001800000 */
[----:B------:R-:W-:Y:S01]  /*41b0*/  SEL R7, R7, 0xffffffff, P3 ;  /* 0xffffffff07077807 */ /* 0x000fe20001800000 */
[----:B------:R-:W-:Y:S06]  /*41c0*/  RET.REL.NODEC R12 `(_ZN18polling_sync_batch19polling_copy_kernelEPNS_13BatchSyncSlotEPvS2_S2_S2_S2_S2_S2_S2_S2_S2_S2_S2_mmmmi) ;  /* 0xffffffbc0c8c7950 */ /* 0x000fec0003c3ffff */
.L_x_44:
[----:B------:R-:W-:-:S00]  /*41d0*/  BRA `(.L_x_44) ;  /* 0xfffffffc00fc7947 */ /* 0x000fc0000383ffff */
[----:B------:R-:W-:-:S00]  /*41e0*/  NOP ;  /* 0x0000000000007918 */ /* 0x000fc00000000000 */
        /* <DEDUP_REMOVED lines=9> */
.L_x_45:


//--------------------- .nv.shared.reserved.0     --------------------------
	.section	.nv.shared.reserved.0,"aw",@nobits
	.weak		__nv_reservedSMEM_offset_0_alias
	.size		__nv_reservedSMEM_offset_0_alias, 0, 64
	.other		__nv_reservedSMEM_offset_0_alias,@"STO_CUDA_RESERVED_SHARED STV_DEFAULT"
__nv_reservedSMEM_offset_0_alias:
	.zero		0
	.zero		64


//--------------------- .nv.constant0._ZN18polling_sync_batch19polling_copy_kernelEPNS_13BatchSyncSlotEPvS2_S2_S2_S2_S2_S2_S2_S2_S2_S2_S2_mmmmi --------------------------
	.section	.nv.constant0._ZN18polling_sync_batch19polling_copy_kernelEPNS_13BatchSyncSlotEPvS2_S2_S2_S2_S2_S2_S2_S2_S2_S2_S2_mmmmi,"a",@progbits
	.sectionflags	@""
	.align	4
.nv.constant0._ZN18polling_sync_batch19polling_copy_kernelEPNS_13BatchSyncSlotEPvS2_S2_S2_S2_S2_S2_S2_S2_S2_S2_S2_mmmmi:
	.zero		1036


//--------------------- SYMBOLS --------------------------

	.type		.nv.reservedSmem.offset0,@object
	.size		.nv.reservedSmem.offset0,0x4
